	.target	sm_90a

	.elftype	@"ET_EXEC"


//--------------------- .note.nv.tkinfo           --------------------------
	.section	.note.nv.tkinfo,"",@"SHT_NOTE"
	.sectionflags	@"SHF_NOTE_NV_TKINFO"
	.tkinfo
        /*0018*/ 	.word	0x00000002
        /*0030*/ 	.string	""
        /*0030*/ 	.string	"ptxas"
        /*0030*/ 	.string	"Cuda compilation tools, release 13.0, V13.0.88"
        /*0030*/ 	.string	"Build cuda_13.0.r13.0/compiler.36424714_0"
        /*0030*/ 	.string	"-arch sm_90a -m 64 "



//--------------------- .note.nv.cuinfo           --------------------------
	.section	.note.nv.cuinfo,"",@"SHT_NOTE"
	.sectionflags	@"SHF_NOTE_NV_CUINFO"
        /*0018*/ 	.short	0x0002
        /*001a*/ 	.short	0x005a
        /*001c*/ 	.short	0x0082
	.zero		2


//--------------------- .nv.info                  --------------------------
	.section	.nv.info,"",@"SHT_CUDA_INFO"
	.align	4


	//----- nvinfo : EIATTR_REGCOUNT
	.align		4
        /*0000*/ 	.byte	0x04, 0x2f
        /*0002*/ 	.short	(.L_15 - .L_14)
	.align		4
.L_14:
        /*0004*/ 	.word	index@(_ZN7cutlass13device_kernelINS_4gemm6kernel13GemmUniversalIN4cute5tupleIJiiiiEEENS1_10collective13CollectiveMmaINS1_34MainloopSm90TmaGmmaWarpSpecializedILi18ENS5_IJNS4_1CILi2EEENSA_ILi1EEESC_EEENS1_35KernelTmaWarpSpecializedCooperativeEEENS5_IJNSA_ILi192EEENSA_ILi8EEENSA_ILi32EEEEEENS_10bfloat16_tENS5_IJlSC_lEEESK_SL_NS4_8TiledMMAINS4_8MMA_AtomIJNS4_4SM904GMMA26MMA_64x8x16_F32BF16BF16_SSILNSP_5MajorE0ELSR_0ELNSP_7ScaleInE1ELSS_1EEEEEENS4_6LayoutISD_NS5_IJSC_NSA_ILi0EEESW_EEEEENS5_IJNS4_10UnderscoreESZ_SZ_EEEEENS4_13SM90_TMA_LOADENS4_14ComposedLayoutINS4_7SwizzleILi2ELi4ELi3EEENS4_18smem_ptr_flag_bitsILi16EEENSV_INS5_IJSH_SI_EEENS5_IJSI_SC_EEEEEEEvNS4_8identityENS4_23SM90_TMA_LOAD_MULTICASTES1B_vS1C_EENS_8epilogue10collective6detail29Sm90TmaWarpSpecializedAdapterINS1G_15DefaultEpilogueISK_SL_SL_NS1F_6thread17LinearCombinationISK_Li1EffLNS1K_9ScaleType4KindE0ELNS_15FloatRoundStyleE2ESK_EENS1_15EpilogueDefaultEEEEEvvEEEEvNT_6ParamsE)
        /*0008*/ 	.word	0x000000a8


	//----- nvinfo : EIATTR_FRAME_SIZE
	.align		4
.L_15:
        /*000c*/ 	.byte	0x04, 0x11
        /*000e*/ 	.short	(.L_17 - .L_16)
	.align		4
.L_16:
        /*0010*/ 	.word	index@(_ZN7cutlass13device_kernelINS_4gemm6kernel13GemmUniversalIN4cute5tupleIJiiiiEEENS1_10collective13CollectiveMmaINS1_34MainloopSm90TmaGmmaWarpSpecializedILi18ENS5_IJNS4_1CILi2EEENSA_ILi1EEESC_EEENS1_35KernelTmaWarpSpecializedCooperativeEEENS5_IJNSA_ILi192EEENSA_ILi8EEENSA_ILi32EEEEEENS_10bfloat16_tENS5_IJlSC_lEEESK_SL_NS4_8TiledMMAINS4_8MMA_AtomIJNS4_4SM904GMMA26MMA_64x8x16_F32BF16BF16_SSILNSP_5MajorE0ELSR_0ELNSP_7ScaleInE1ELSS_1EEEEEENS4_6LayoutISD_NS5_IJSC_NSA_ILi0EEESW_EEEEENS5_IJNS4_10UnderscoreESZ_SZ_EEEEENS4_13SM90_TMA_LOADENS4_14ComposedLayoutINS4_7SwizzleILi2ELi4ELi3EEENS4_18smem_ptr_flag_bitsILi16EEENSV_INS5_IJSH_SI_EEENS5_IJSI_SC_EEEEEEEvNS4_8identityENS4_23SM90_TMA_LOAD_MULTICASTES1B_vS1C_EENS_8epilogue10collective6detail29Sm90TmaWarpSpecializedAdapterINS1G_15DefaultEpilogueISK_SL_SL_NS1F_6thread17LinearCombinationISK_Li1EffLNS1K_9ScaleType4KindE0ELNS_15FloatRoundStyleE2ESK_EENS1_15EpilogueDefaultEEEEEvvEEEEvNT_6ParamsE)
        /*0014*/ 	.word	0x00000000


	//----- nvinfo : EIATTR_MIN_STACK_SIZE
	.align		4
.L_17:
        /*0018*/ 	.byte	0x04, 0x12
        /*001a*/ 	.short	(.L_19 - .L_18)
	.align		4
.L_18:
        /*001c*/ 	.word	index@(_ZN7cutlass13device_kernelINS_4gemm6kernel13GemmUniversalIN4cute5tupleIJiiiiEEENS1_10collective13CollectiveMmaINS1_34MainloopSm90TmaGmmaWarpSpecializedILi18ENS5_IJNS4_1CILi2EEENSA_ILi1EEESC_EEENS1_35KernelTmaWarpSpecializedCooperativeEEENS5_IJNSA_ILi192EEENSA_ILi8EEENSA_ILi32EEEEEENS_10bfloat16_tENS5_IJlSC_lEEESK_SL_NS4_8TiledMMAINS4_8MMA_AtomIJNS4_4SM904GMMA26MMA_64x8x16_F32BF16BF16_SSILNSP_5MajorE0ELSR_0ELNSP_7ScaleInE1ELSS_1EEEEEENS4_6LayoutISD_NS5_IJSC_NSA_ILi0EEESW_EEEEENS5_IJNS4_10UnderscoreESZ_SZ_EEEEENS4_13SM90_TMA_LOADENS4_14ComposedLayoutINS4_7SwizzleILi2ELi4ELi3EEENS4_18smem_ptr_flag_bitsILi16EEENSV_INS5_IJSH_SI_EEENS5_IJSI_SC_EEEEEEEvNS4_8identityENS4_23SM90_TMA_LOAD_MULTICASTES1B_vS1C_EENS_8epilogue10collective6detail29Sm90TmaWarpSpecializedAdapterINS1G_15DefaultEpilogueISK_SL_SL_NS1F_6thread17LinearCombinationISK_Li1EffLNS1K_9ScaleType4KindE0ELNS_15FloatRoundStyleE2ESK_EENS1_15EpilogueDefaultEEEEEvvEEEEvNT_6ParamsE)
        /*0020*/ 	.word	0x00000000
.L_19:


//--------------------- .nv.compat                --------------------------
	.section	.nv.compat,"",@"SHT_CUDA_COMPAT_INFO"
	.align	4
        /*0000*/ 	.byte	0x02, 0x09, 0x01, 0x00, 0x02, 0x02, 0x04, 0x00, 0x02, 0x05, 0x05, 0x00, 0x03, 0x07, 0x01, 0x01
        /*0010*/ 	.byte	0x02, 0x03, 0x01, 0x00, 0x02, 0x06, 0x01, 0x00, 0x04, 0x0b, 0x08, 0x00, 0x00, 0x00, 0x00, 0x00
        /*0020*/ 	.byte	0x00, 0x00, 0x00, 0x00


//--------------------- .nv.info._ZN7cutlass13device_kernelINS_4gemm6kernel13GemmUniversalIN4cute5tupleIJiiiiEEENS1_10collective13CollectiveMmaINS1_34MainloopSm90TmaGmmaWarpSpecializedILi18ENS5_IJNS4_1CILi2EEENSA_ILi1EEESC_EEENS1_35KernelTmaWarpSpecializedCooperativeEEENS5_IJNSA_ILi192EEENSA_ILi8EEENSA_ILi32EEEEEENS_10bfloat16_tENS5_IJlSC_lEEESK_SL_NS4_8TiledMMAINS4_8MMA_AtomIJNS4_4SM904GMMA26MMA_64x8x16_F32BF16BF16_SSILNSP_5MajorE0ELSR_0ELNSP_7ScaleInE1ELSS_1EEEEEENS4_6LayoutISD_NS5_IJSC_NSA_ILi0EEESW_EEEEENS5_IJNS4_10UnderscoreESZ_SZ_EEEEENS4_13SM90_TMA_LOADENS4_14ComposedLayoutINS4_7SwizzleILi2ELi4ELi3EEENS4_18smem_ptr_flag_bitsILi16EEENSV_INS5_IJSH_SI_EEENS5_IJSI_SC_EEEEEEEvNS4_8identityENS4_23SM90_TMA_LOAD_MULTICASTES1B_vS1C_EENS_8epilogue10collective6detail29Sm90TmaWarpSpecializedAdapterINS1G_15DefaultEpilogueISK_SL_SL_NS1F_6thread17LinearCombinationISK_Li1EffLNS1K_9ScaleType4KindE0ELNS_15FloatRoundStyleE2ESK_EENS1_15EpilogueDefaultEEEEEvvEEEEvNT_6ParamsE --------------------------
	.section	.nv.info._ZN7cutlass13device_kernelINS_4gemm6kernel13GemmUniversalIN4cute5tupleIJiiiiEEENS1_10collective13CollectiveMmaINS1_34MainloopSm90TmaGmmaWarpSpecializedILi18ENS5_IJNS4_1CILi2EEENSA_ILi1EEESC_EEENS1_35KernelTmaWarpSpecializedCooperativeEEENS5_IJNSA_ILi192EEENSA_ILi8EEENSA_ILi32EEEEEENS_10bfloat16_tENS5_IJlSC_lEEESK_SL_NS4_8TiledMMAINS4_8MMA_AtomIJNS4_4SM904GMMA26MMA_64x8x16_F32BF16BF16_SSILNSP_5MajorE0ELSR_0ELNSP_7ScaleInE1ELSS_1EEEEEENS4_6LayoutISD_NS5_IJSC_NSA_ILi0EEESW_EEEEENS5_IJNS4_10UnderscoreESZ_SZ_EEEEENS4_13SM90_TMA_LOADENS4_14ComposedLayoutINS4_7SwizzleILi2ELi4ELi3EEENS4_18smem_ptr_flag_bitsILi16EEENSV_INS5_IJSH_SI_EEENS5_IJSI_SC_EEEEEEEvNS4_8identityENS4_23SM90_TMA_LOAD_MULTICASTES1B_vS1C_EENS_8epilogue10collective6detail29Sm90TmaWarpSpecializedAdapterINS1G_15DefaultEpilogueISK_SL_SL_NS1F_6thread17LinearCombinationISK_Li1EffLNS1K_9ScaleType4KindE0ELNS_15FloatRoundStyleE2ESK_EENS1_15EpilogueDefaultEEEEEvvEEEEvNT_6ParamsE,"",@"SHT_CUDA_INFO"
	.sectionflags	@""
	.align	4


	//----- nvinfo : EIATTR_CUDA_API_VERSION
	.align		4
        /*0000*/ 	.byte	0x04, 0x37
        /*0002*/ 	.short	(.L_21 - .L_20)
.L_20:
        /*0004*/ 	.word	0x00000082


	//----- nvinfo : EIATTR_KPARAM_INFO
	.align		4
.L_21:
        /*0008*/ 	.byte	0x04, 0x17
        /*000a*/ 	.short	(.L_23 - .L_22)
.L_22:
        /*000c*/ 	.word	0x00000000
        /*0010*/ 	.short	0x0000
        /*0012*/ 	.short	0x0070
        /*0014*/ 	.byte	0x00, 0xf0, 0x01, 0x10


	//----- nvinfo : EIATTR_SPARSE_MMA_MASK
	.align		4
.L_23:
        /*0018*/ 	.byte	0x03, 0x50
        /*001a*/ 	.short	0x0000


	//----- nvinfo : EIATTR_MAXREG_COUNT
	.align		4
        /*001c*/ 	.byte	0x03, 0x1b
        /*001e*/ 	.short	0x00a8


	//----- nvinfo : EIATTR_NUM_BARRIERS
	.align		4
        /*0020*/ 	.byte	0x02, 0x4c
        /*0022*/ 	.byte	0x01
	.zero		1


	//----- nvinfo : EIATTR_EXTERNS
	.align		4
        /*0024*/ 	.byte	0x04, 0x0f
        /*0026*/ 	.short	(.L_25 - .L_24)


	//   ....[0]....
	.align		4
.L_24:
        /*0028*/ 	.word	index@(__assertfail)


	//----- nvinfo : EIATTR_MERCURY_ISA_VERSION
	.align		4
.L_25:
        /*002c*/ 	.byte	0x03, 0x5f
        /*002e*/ 	.short	0x0101


	//----- nvinfo : EIATTR_INT_WARP_WIDE_INSTR_OFFSETS
	.align		4
        /*0030*/ 	.byte	0x04, 0x31
        /*0032*/ 	.short	(.L_27 - .L_26)


	//   ....[0]....
.L_26:
        /*0034*/ 	.word	0x00000670


	//   ....[1]....
        /*0038*/ 	.word	0x00000690


	//   ....[2]....
        /*003c*/ 	.word	0x00000850


	//   ....[3]....
        /*0040*/ 	.word	0x000020a0


	//----- nvinfo : EIATTR_COOP_GROUP_MASK_REGIDS
	.align		4
.L_27:
        /*0044*/ 	.byte	0x04, 0x29
        /*0046*/ 	.short	(.L_29 - .L_28)


	//   ....[0]....
.L_28:
        /*0048*/ 	.word	0xffffffff


	//   ....[1]....
        /*004c*/ 	.word	0xffffffff


	//   ....[2]....
        /*0050*/ 	.word	0xffffffff


	//   ....[3]....
        /*0054*/ 	.word	0xffffffff


	//   ....[4]....
        /*0058*/ 	.word	0xffffffff


	//   ....[5]....
        /*005c*/ 	.word	0xffffffff


	//----- nvinfo : EIATTR_COOP_GROUP_INSTR_OFFSETS
	.align		4
.L_29:
        /*0060*/ 	.byte	0x04, 0x28
        /*0062*/ 	.short	(.L_31 - .L_30)


	//   ....[0]....
.L_30:
        /*0064*/ 	.word	0x00000060


	//   ....[1]....
        /*0068*/ 	.word	0x00000070


	//   ....[2]....
        /*006c*/ 	.word	0x00000130


	//   ....[3]....
        /*0070*/ 	.word	0x000004c0


	//   ....[4]....
        /*0074*/ 	.word	0x000009f0


	//   ....[5]....
        /*0078*/ 	.word	0x00001660


	//----- nvinfo : EIATTR_REG_RECONFIG
	.align		4
.L_31:
        /*007c*/ 	.byte	0x01, 0x54
	.zero		2


	//----- nvinfo : EIATTR_SYSCALL_OFFSETS
	.align		4
        /*0080*/ 	.byte	0x04, 0x46
        /*0082*/ 	.short	(.L_33 - .L_32)


	//   ....[0]....
.L_32:
        /*0084*/ 	.word	0x00001850


	//----- nvinfo : EIATTR_MBARRIER_INSTR_OFFSETS
	.align		4
.L_33:
        /*0088*/ 	.byte	0x04, 0x39
        /*008a*/ 	.short	(.L_35 - .L_34)


	//   ....[0]....
.L_34:
        /*008c*/ 	.word	0x00000250
        /*0090*/ 	.word	0x000000ff
        /*0094*/ 	.word	0x00000000
        /*0098*/ 	.short	0x0100
        /*009a*/ 	.byte	0x08
	.zero		1


	//   ....[1]....
        /*009c*/ 	.word	0x00000260
        /*00a0*/ 	.word	0x000000ff
        /*00a4*/ 	.word	0x00000090
        /*00a8*/ 	.short	0x0100
        /*00aa*/ 	.byte	0x08
	.zero		1


	//   ....[2]....
        /*00ac*/ 	.word	0x00000270
        /*00b0*/ 	.word	0x000000ff
        /*00b4*/ 	.word	0x00000008
        /*00b8*/ 	.short	0x0100
        /*00ba*/ 	.byte	0x08
	.zero		1


	//   ....[3]....
        /*00bc*/ 	.word	0x00000280
        /*00c0*/ 	.word	0x000000ff
        /*00c4*/ 	.word	0x00000098
        /*00c8*/ 	.short	0x0100
        /*00ca*/ 	.byte	0x08
	.zero		1


	//   ....[4]....
        /*00cc*/ 	.word	0x00000290
        /*00d0*/ 	.word	0x000000ff
        /*00d4*/ 	.word	0x00000010
        /*00d8*/ 	.short	0x0100
        /*00da*/ 	.byte	0x08
	.zero		1


	//   ....[5]....
        /*00dc*/ 	.word	0x000002a0
        /*00e0*/ 	.word	0x000000ff
        /*00e4*/ 	.word	0x000000a0
        /*00e8*/ 	.short	0x0100
        /*00ea*/ 	.byte	0x08
	.zero		1


	//   ....[6]....
        /*00ec*/ 	.word	0x000002b0
        /*00f0*/ 	.word	0x000000ff
        /*00f4*/ 	.word	0x00000018
        /*00f8*/ 	.short	0x0100
        /*00fa*/ 	.byte	0x08
	.zero		1


	//   ....[7]....
        /*00fc*/ 	.word	0x000002c0
        /*0100*/ 	.word	0x000000ff
        /*0104*/ 	.word	0x000000a8
        /*0108*/ 	.short	0x0100
        /*010a*/ 	.byte	0x08
	.zero		1


	//   ....[8]....
        /*010c*/ 	.word	0x000002d0
        /*0110*/ 	.word	0x000000ff
        /*0114*/ 	.word	0x00000020
        /*0118*/ 	.short	0x0100
        /*011a*/ 	.byte	0x08
	.zero		1


	//   ....[9]....
        /*011c*/ 	.word	0x000002e0
        /*0120*/ 	.word	0x000000ff
        /*0124*/ 	.word	0x000000b0
        /*0128*/ 	.short	0x0100
        /*012a*/ 	.byte	0x08
	.zero		1


	//   ....[10]....
        /*012c*/ 	.word	0x000002f0
        /*0130*/ 	.word	0x000000ff
        /*0134*/ 	.word	0x00000028
        /*0138*/ 	.short	0x0100
        /*013a*/ 	.byte	0x08
	.zero		1


	//   ....[11]....
        /*013c*/ 	.word	0x00000300
        /*0140*/ 	.word	0x000000ff
        /*0144*/ 	.word	0x000000b8
        /*0148*/ 	.short	0x0100
        /*014a*/ 	.byte	0x08
	.zero		1


	//   ....[12]....
        /*014c*/ 	.word	0x00000310
        /*0150*/ 	.word	0x000000ff
        /*0154*/ 	.word	0x00000030
        /*0158*/ 	.short	0x0100
        /*015a*/ 	.byte	0x08
	.zero		1


	//   ....[13]....
        /*015c*/ 	.word	0x00000320
        /*0160*/ 	.word	0x000000ff
        /*0164*/ 	.word	0x000000c0
        /*0168*/ 	.short	0x0100
        /*016a*/ 	.byte	0x08
	.zero		1


	//   ....[14]....
        /*016c*/ 	.word	0x00000330
        /*0170*/ 	.word	0x000000ff
        /*0174*/ 	.word	0x00000038
        /*0178*/ 	.short	0x0100
        /*017a*/ 	.byte	0x08
	.zero		1


	//   ....[15]....
        /*017c*/ 	.word	0x00000340
        /*0180*/ 	.word	0x000000ff
        /*0184*/ 	.word	0x000000c8
        /*0188*/ 	.short	0x0100
        /*018a*/ 	.byte	0x08
	.zero		1


	//   ....[16]....
        /*018c*/ 	.word	0x00000350
        /*0190*/ 	.word	0x000000ff
        /*0194*/ 	.word	0x00000040
        /*0198*/ 	.short	0x0100
        /*019a*/ 	.byte	0x08
	.zero		1


	//   ....[17]....
        /*019c*/ 	.word	0x00000360
        /*01a0*/ 	.word	0x000000ff
        /*01a4*/ 	.word	0x000000d0
        /*01a8*/ 	.short	0x0100
        /*01aa*/ 	.byte	0x08
	.zero		1


	//   ....[18]....
        /*01ac*/ 	.word	0x00000370
        /*01b0*/ 	.word	0x000000ff
        /*01b4*/ 	.word	0x00000048
        /*01b8*/ 	.short	0x0100
        /*01ba*/ 	.byte	0x08
	.zero		1


	//   ....[19]....
        /*01bc*/ 	.word	0x00000380
        /*01c0*/ 	.word	0x000000ff
        /*01c4*/ 	.word	0x000000d8
        /*01c8*/ 	.short	0x0100
        /*01ca*/ 	.byte	0x08
	.zero		1


	//   ....[20]....
        /*01cc*/ 	.word	0x00000390
        /*01d0*/ 	.word	0x000000ff
        /*01d4*/ 	.word	0x00000050
        /*01d8*/ 	.short	0x0100
        /*01da*/ 	.byte	0x08
	.zero		1


	//   ....[21]....
        /*01dc*/ 	.word	0x000003a0
        /*01e0*/ 	.word	0x000000ff
        /*01e4*/ 	.word	0x000000e0
        /*01e8*/ 	.short	0x0100
        /*01ea*/ 	.byte	0x08
	.zero		1


	//   ....[22]....
        /*01ec*/ 	.word	0x000003b0
        /*01f0*/ 	.word	0x000000ff
        /*01f4*/ 	.word	0x00000058
        /*01f8*/ 	.short	0x0100
        /*01fa*/ 	.byte	0x08
	.zero		1


	//   ....[23]....
        /*01fc*/ 	.word	0x000003c0
        /*0200*/ 	.word	0x000000ff
        /*0204*/ 	.word	0x000000e8
        /*0208*/ 	.short	0x0100
        /*020a*/ 	.byte	0x08
	.zero		1


	//   ....[24]....
        /*020c*/ 	.word	0x000003d0
        /*0210*/ 	.word	0x000000ff
        /*0214*/ 	.word	0x00000060
        /*0218*/ 	.short	0x0100
        /*021a*/ 	.byte	0x08
	.zero		1


	//   ....[25]....
        /*021c*/ 	.word	0x000003e0
        /*0220*/ 	.word	0x000000ff
        /*0224*/ 	.word	0x000000f0
        /*0228*/ 	.short	0x0100
        /*022a*/ 	.byte	0x08
	.zero		1


	//   ....[26]....
        /*022c*/ 	.word	0x000003f0
        /*0230*/ 	.word	0x000000ff
        /*0234*/ 	.word	0x00000068
        /*0238*/ 	.short	0x0100
        /*023a*/ 	.byte	0x08
	.zero		1


	//   ....[27]....
        /*023c*/ 	.word	0x00000400
        /*0240*/ 	.word	0x000000ff
        /*0244*/ 	.word	0x000000f8
        /*0248*/ 	.short	0x0100
        /*024a*/ 	.byte	0x08
	.zero		1


	//   ....[28]....
        /*024c*/ 	.word	0x00000410
        /*0250*/ 	.word	0x000000ff
        /*0254*/ 	.word	0x00000070
        /*0258*/ 	.short	0x0100
        /*025a*/ 	.byte	0x08
	.zero		1


	//   ....[29]....
        /*025c*/ 	.word	0x00000420
        /*0260*/ 	.word	0x000000ff
        /*0264*/ 	.word	0x00000100
        /*0268*/ 	.short	0x0100
        /*026a*/ 	.byte	0x08
	.zero		1


	//   ....[30]....
        /*026c*/ 	.word	0x00000430
        /*0270*/ 	.word	0x000000ff
        /*0274*/ 	.word	0x00000078
        /*0278*/ 	.short	0x0100
        /*027a*/ 	.byte	0x08
	.zero		1


	//   ....[31]....
        /*027c*/ 	.word	0x00000440
        /*0280*/ 	.word	0x000000ff
        /*0284*/ 	.word	0x00000108
        /*0288*/ 	.short	0x0100
        /*028a*/ 	.byte	0x08
	.zero		1


	//   ....[32]....
        /*028c*/ 	.word	0x00000450
        /*0290*/ 	.word	0x000000ff
        /*0294*/ 	.word	0x00000080
        /*0298*/ 	.short	0x0100
        /*029a*/ 	.byte	0x08
	.zero		1


	//   ....[33]....
        /*029c*/ 	.word	0x00000460
        /*02a0*/ 	.word	0x000000ff
        /*02a4*/ 	.word	0x00000110
        /*02a8*/ 	.short	0x0100
        /*02aa*/ 	.byte	0x08
	.zero		1


	//   ....[34]....
        /*02ac*/ 	.word	0x00000470
        /*02b0*/ 	.word	0x000000ff
        /*02b4*/ 	.word	0x00000088
        /*02b8*/ 	.short	0x0100
        /*02ba*/ 	.byte	0x08
	.zero		1


	//   ....[35]....
        /*02bc*/ 	.word	0x00000480
        /*02c0*/ 	.word	0x000000ff
        /*02c4*/ 	.word	0x00000118
        /*02c8*/ 	.short	0x0100
        /*02ca*/ 	.byte	0x08
	.zero		1


	//   ....[36]....
        /*02cc*/ 	.word	0x000008e0
        /*02d0*/ 	.word	0x000000ff
        /*02d4*/ 	.word	0x00000130
        /*02d8*/ 	.short	0x0100
        /*02da*/ 	.byte	0x06
	.zero		1


	//   ....[37]....
        /*02dc*/ 	.word	0x00000970
        /*02e0*/ 	.word	0x000000ff
        /*02e4*/ 	.word	0x00000138
        /*02e8*/ 	.short	0x0100
        /*02ea*/ 	.byte	0x06
	.zero		1


	//   ....[38]....
        /*02ec*/ 	.word	0x00001910
        /*02f0*/ 	.word	0x00000003
        /*02f4*/ 	.word	0x00000000
        /*02f8*/ 	.short	0x010a
        /*02fa*/ 	.byte	0x3f
	.zero		1


	//   ....[39]....
        /*02fc*/ 	.word	0x00001970
        /*0300*/ 	.word	0x00000003
        /*0304*/ 	.word	0x00000000
        /*0308*/ 	.short	0x010a
        /*030a*/ 	.byte	0x3f
	.zero		1


	//   ....[40]....
        /*030c*/ 	.word	0x00001cd0
        /*0310*/ 	.word	0x00000003
        /*0314*/ 	.word	0x00000000
        /*0318*/ 	.short	0x010a
        /*031a*/ 	.byte	0x3f
	.zero		1


	//   ....[41]....
        /*031c*/ 	.word	0x00001d10
        /*0320*/ 	.word	0x00000003
        /*0324*/ 	.word	0x00000000
        /*0328*/ 	.short	0x010a
        /*032a*/ 	.byte	0x3f
	.zero		1


	//   ....[42]....
        /*032c*/ 	.word	0x00001f50
        /*0330*/ 	.word	0x00000003
        /*0334*/ 	.word	0x00000000
        /*0338*/ 	.short	0x0101
        /*033a*/ 	.byte	0x3f
	.zero		1


	//   ....[43]....
        /*033c*/ 	.word	0x00002140
        /*0340*/ 	.word	0x00000003
        /*0344*/ 	.word	0x00000000
        /*0348*/ 	.short	0x0101
        /*034a*/ 	.byte	0x3f
	.zero		1


	//   ....[44]....
        /*034c*/ 	.word	0x00003fd0
        /*0350*/ 	.word	0x0000000f
        /*0354*/ 	.word	0x00000090
        /*0358*/ 	.short	0x010a
        /*035a*/ 	.byte	0x3f
	.zero		1


	//   ....[45]....
        /*035c*/ 	.word	0x00004350
        /*0360*/ 	.word	0x00000005
        /*0364*/ 	.word	0x00000138
        /*0368*/ 	.short	0x0101
        /*036a*/ 	.byte	0x3f
	.zero		1


	//   ....[46]....
        /*036c*/ 	.word	0x00004ac0
        /*0370*/ 	.word	0x00000005
        /*0374*/ 	.word	0x00000000
        /*0378*/ 	.short	0x010a
        /*037a*/ 	.byte	0x3f
	.zero		1


	//   ....[47]....
        /*037c*/ 	.word	0x00004b40
        /*0380*/ 	.word	0x00000009
        /*0384*/ 	.word	0x00000000
        /*0388*/ 	.short	0x010a
        /*038a*/ 	.byte	0x3f
	.zero		1


	//   ....[48]....
        /*038c*/ 	.word	0x00004bd0
        /*0390*/ 	.word	0x00000008
        /*0394*/ 	.word	0x00000000
        /*0398*/ 	.short	0x010a
        /*039a*/ 	.byte	0x3f
	.zero		1


	//   ....[49]....
        /*039c*/ 	.word	0x00004c60
        /*03a0*/ 	.word	0x00000009
        /*03a4*/ 	.word	0x00000000
        /*03a8*/ 	.short	0x010a
        /*03aa*/ 	.byte	0x3f
	.zero		1


	//   ....[50]....
        /*03ac*/ 	.word	0x00004cf0
        /*03b0*/ 	.word	0x00000008
        /*03b4*/ 	.word	0x00000000
        /*03b8*/ 	.short	0x010a
        /*03ba*/ 	.byte	0x3f
	.zero		1


	//   ....[51]....
        /*03bc*/ 	.word	0x00004d80
        /*03c0*/ 	.word	0x00000009
        /*03c4*/ 	.word	0x00000000
        /*03c8*/ 	.short	0x010a
        /*03ca*/ 	.byte	0x3f
	.zero		1


	//   ....[52]....
        /*03cc*/ 	.word	0x00004e10
        /*03d0*/ 	.word	0x00000008
        /*03d4*/ 	.word	0x00000000
        /*03d8*/ 	.short	0x010a
        /*03da*/ 	.byte	0x3f
	.zero		1


	//   ....[53]....
        /*03dc*/ 	.word	0x00004ea0
        /*03e0*/ 	.word	0x00000009
        /*03e4*/ 	.word	0x00000000
        /*03e8*/ 	.short	0x010a
        /*03ea*/ 	.byte	0x3f
	.zero		1


	//   ....[54]....
        /*03ec*/ 	.word	0x00004f30
        /*03f0*/ 	.word	0x00000008
        /*03f4*/ 	.word	0x00000000
        /*03f8*/ 	.short	0x010a
        /*03fa*/ 	.byte	0x3f
	.zero		1


	//   ....[55]....
        /*03fc*/ 	.word	0x00004fc0
        /*0400*/ 	.word	0x00000009
        /*0404*/ 	.word	0x00000000
        /*0408*/ 	.short	0x010a
        /*040a*/ 	.byte	0x3f
	.zero		1


	//   ....[56]....
        /*040c*/ 	.word	0x00005050
        /*0410*/ 	.word	0x00000008
        /*0414*/ 	.word	0x00000000
        /*0418*/ 	.short	0x010a
        /*041a*/ 	.byte	0x3f
	.zero		1


	//   ....[57]....
        /*041c*/ 	.word	0x000050e0
        /*0420*/ 	.word	0x00000009
        /*0424*/ 	.word	0x00000000
        /*0428*/ 	.short	0x010a
        /*042a*/ 	.byte	0x3f
	.zero		1


	//   ....[58]....
        /*042c*/ 	.word	0x00005170
        /*0430*/ 	.word	0x00000008
        /*0434*/ 	.word	0x00000000
        /*0438*/ 	.short	0x010a
        /*043a*/ 	.byte	0x3f
	.zero		1


	//   ....[59]....
        /*043c*/ 	.word	0x00005200
        /*0440*/ 	.word	0x00000009
        /*0444*/ 	.word	0x00000000
        /*0448*/ 	.short	0x010a
        /*044a*/ 	.byte	0x3f
	.zero		1


	//   ....[60]....
        /*044c*/ 	.word	0x00005290
        /*0450*/ 	.word	0x00000008
        /*0454*/ 	.word	0x00000000
        /*0458*/ 	.short	0x010a
        /*045a*/ 	.byte	0x3f
	.zero		1


	//   ....[61]....
        /*045c*/ 	.word	0x00005320
        /*0460*/ 	.word	0x00000009
        /*0464*/ 	.word	0x00000000
        /*0468*/ 	.short	0x010a
        /*046a*/ 	.byte	0x3f
	.zero		1


	//   ....[62]....
        /*046c*/ 	.word	0x000053b0
        /*0470*/ 	.word	0x00000006
        /*0474*/ 	.word	0x00000000
        /*0478*/ 	.short	0x010a
        /*047a*/ 	.byte	0x3f
	.zero		1


	//   ....[63]....
        /*047c*/ 	.word	0x00005440
        /*0480*/ 	.word	0x00000003
        /*0484*/ 	.word	0x00000000
        /*0488*/ 	.short	0x010a
        /*048a*/ 	.byte	0x3f
	.zero		1


	//   ....[64]....
        /*048c*/ 	.word	0x000054a0
        /*0490*/ 	.word	0x00000003
        /*0494*/ 	.word	0x00000000
        /*0498*/ 	.short	0x010a
        /*049a*/ 	.byte	0x3f
	.zero		1


	//   ....[65]....
        /*049c*/ 	.word	0x000054f0
        /*04a0*/ 	.word	0x00000003
        /*04a4*/ 	.word	0x00000000
        /*04a8*/ 	.short	0x010a
        /*04aa*/ 	.byte	0x3f
	.zero		1


	//   ....[66]....
        /*04ac*/ 	.word	0x000055c0
        /*04b0*/ 	.word	0x0000000f
        /*04b4*/ 	.word	0x00000090
        /*04b8*/ 	.short	0x010a
        /*04ba*/ 	.byte	0x3f
	.zero		1


	//   ....[67]....
        /*04bc*/ 	.word	0x00005690
        /*04c0*/ 	.word	0x00000005
        /*04c4*/ 	.word	0x00000000
        /*04c8*/ 	.short	0x010a
        /*04ca*/ 	.byte	0x3f
	.zero		1


	//   ....[68]....
        /*04cc*/ 	.word	0x000056e0
        /*04d0*/ 	.word	0x00000009
        /*04d4*/ 	.word	0x00000000
        /*04d8*/ 	.short	0x010a
        /*04da*/ 	.byte	0x3f
	.zero		1


	//   ....[69]....
        /*04dc*/ 	.word	0x00005730
        /*04e0*/ 	.word	0x00000008
        /*04e4*/ 	.word	0x00000000
        /*04e8*/ 	.short	0x010a
        /*04ea*/ 	.byte	0x3f
	.zero		1


	//   ....[70]....
        /*04ec*/ 	.word	0x00005780
        /*04f0*/ 	.word	0x00000009
        /*04f4*/ 	.word	0x00000000
        /*04f8*/ 	.short	0x010a
        /*04fa*/ 	.byte	0x3f
	.zero		1


	//   ....[71]....
        /*04fc*/ 	.word	0x000057d0
        /*0500*/ 	.word	0x00000008
        /*0504*/ 	.word	0x00000000
        /*0508*/ 	.short	0x010a
        /*050a*/ 	.byte	0x3f
	.zero		1


	//   ....[72]....
        /*050c*/ 	.word	0x00005820
        /*0510*/ 	.word	0x00000009
        /*0514*/ 	.word	0x00000000
        /*0518*/ 	.short	0x010a
        /*051a*/ 	.byte	0x3f
	.zero		1


	//   ....[73]....
        /*051c*/ 	.word	0x00005870
        /*0520*/ 	.word	0x00000008
        /*0524*/ 	.word	0x00000000
        /*0528*/ 	.short	0x010a
        /*052a*/ 	.byte	0x3f
	.zero		1


	//   ....[74]....
        /*052c*/ 	.word	0x000058c0
        /*0530*/ 	.word	0x00000009
        /*0534*/ 	.word	0x00000000
        /*0538*/ 	.short	0x010a
        /*053a*/ 	.byte	0x3f
	.zero		1


	//   ....[75]....
        /*053c*/ 	.word	0x00005910
        /*0540*/ 	.word	0x00000008
        /*0544*/ 	.word	0x00000000
        /*0548*/ 	.short	0x010a
        /*054a*/ 	.byte	0x3f
	.zero		1


	//   ....[76]....
        /*054c*/ 	.word	0x00005960
        /*0550*/ 	.word	0x00000009
        /*0554*/ 	.word	0x00000000
        /*0558*/ 	.short	0x010a
        /*055a*/ 	.byte	0x3f
	.zero		1


	//   ....[77]....
        /*055c*/ 	.word	0x000059b0
        /*0560*/ 	.word	0x00000008
        /*0564*/ 	.word	0x00000000
        /*0568*/ 	.short	0x010a
        /*056a*/ 	.byte	0x3f
	.zero		1


	//   ....[78]....
        /*056c*/ 	.word	0x00005a00
        /*0570*/ 	.word	0x00000009
        /*0574*/ 	.word	0x00000000
        /*0578*/ 	.short	0x010a
        /*057a*/ 	.byte	0x3f
	.zero		1


	//   ....[79]....
        /*057c*/ 	.word	0x00005a50
        /*0580*/ 	.word	0x00000008
        /*0584*/ 	.word	0x00000000
        /*0588*/ 	.short	0x010a
        /*058a*/ 	.byte	0x3f
	.zero		1


	//   ....[80]....
        /*058c*/ 	.word	0x00005aa0
        /*0590*/ 	.word	0x00000009
        /*0594*/ 	.word	0x00000000
        /*0598*/ 	.short	0x010a
        /*059a*/ 	.byte	0x3f
	.zero		1


	//   ....[81]....
        /*059c*/ 	.word	0x00005af0
        /*05a0*/ 	.word	0x00000008
        /*05a4*/ 	.word	0x00000000
        /*05a8*/ 	.short	0x010a
        /*05aa*/ 	.byte	0x3f
	.zero		1


	//   ....[82]....
        /*05ac*/ 	.word	0x00005b40
        /*05b0*/ 	.word	0x00000009
        /*05b4*/ 	.word	0x00000000
        /*05b8*/ 	.short	0x010a
        /*05ba*/ 	.byte	0x3f
	.zero		1


	//   ....[83]....
        /*05bc*/ 	.word	0x00005b90
        /*05c0*/ 	.word	0x00000006
        /*05c4*/ 	.word	0x00000000
        /*05c8*/ 	.short	0x010a
        /*05ca*/ 	.byte	0x3f
	.zero		1


	//----- nvinfo : EIATTR_NUM_MBARRIERS
	.align		4
.L_35:
        /*05cc*/ 	.byte	0x03, 0x38
        /*05ce*/ 	.short	0x0026


	//----- nvinfo : EIATTR_EXIT_INSTR_OFFSETS
	.align		4
        /*05d0*/ 	.byte	0x04, 0x1c
        /*05d2*/ 	.short	(.L_37 - .L_36)


	//   ....[0]....
.L_36:
        /*05d4*/ 	.word	0x00000bc0


	//   ....[1]....
        /*05d8*/ 	.word	0x000013c0


	//   ....[2]....
        /*05dc*/ 	.word	0x00003760


	//   ....[3]....
        /*05e0*/ 	.word	0x00003cb0


	//   ....[4]....
        /*05e4*/ 	.word	0x00005490


	//----- nvinfo : EIATTR_MAX_THREADS
	.align		4
.L_37:
        /*05e8*/ 	.byte	0x04, 0x05
        /*05ea*/ 	.short	(.L_39 - .L_38)
.L_38:
        /*05ec*/ 	.word	0x00000180
        /*05f0*/ 	.word	0x00000001
        /*05f4*/ 	.word	0x00000001


	//----- nvinfo : EIATTR_CRS_STACK_SIZE
	.align		4
.L_39:
        /*05f8*/ 	.byte	0x04, 0x1e
        /*05fa*/ 	.short	(.L_41 - .L_40)
.L_40:
        /*05fc*/ 	.word	0x00000000


	//----- nvinfo : EIATTR_CBANK_PARAM_SIZE
	.align		4
.L_41:
        /*0600*/ 	.byte	0x03, 0x19
        /*0602*/ 	.short	0x0470


	//----- nvinfo : EIATTR_PARAM_CBANK
	.align		4
        /*0604*/ 	.byte	0x04, 0x0a
        /*0606*/ 	.short	(.L_43 - .L_42)
	.align		4
.L_42:
        /*0608*/ 	.word	index@(.nv.constant0._ZN7cutlass13device_kernelINS_4gemm6kernel13GemmUniversalIN4cute5tupleIJiiiiEEENS1_10collective13CollectiveMmaINS1_34MainloopSm90TmaGmmaWarpSpecializedILi18ENS5_IJNS4_1CILi2EEENSA_ILi1EEESC_EEENS1_35KernelTmaWarpSpecializedCooperativeEEENS5_IJNSA_ILi192EEENSA_ILi8EEENSA_ILi32EEEEEENS_10bfloat16_tENS5_IJlSC_lEEESK_SL_NS4_8TiledMMAINS4_8MMA_AtomIJNS4_4SM904GMMA26MMA_64x8x16_F32BF16BF16_SSILNSP_5MajorE0ELSR_0ELNSP_7ScaleInE1ELSS_1EEEEEENS4_6LayoutISD_NS5_IJSC_NSA_ILi0EEESW_EEEEENS5_IJNS4_10UnderscoreESZ_SZ_EEEEENS4_13SM90_TMA_LOADENS4_14ComposedLayoutINS4_7SwizzleILi2ELi4ELi3EEENS4_18smem_ptr_flag_bitsILi16EEENSV_INS5_IJSH_SI_EEENS5_IJSI_SC_EEEEEEEvNS4_8identityENS4_23SM90_TMA_LOAD_MULTICASTES1B_vS1C_EENS_8epilogue10collective6detail29Sm90TmaWarpSpecializedAdapterINS1G_15DefaultEpilogueISK_SL_SL_NS1F_6thread17LinearCombinationISK_Li1EffLNS1K_9ScaleType4KindE0ELNS_15FloatRoundStyleE2ESK_EENS1_15EpilogueDefaultEEEEEvvEEEEvNT_6ParamsE)
        /*060c*/ 	.short	0x0210
        /*060e*/ 	.short	0x0470


	//----- nvinfo : EIATTR_SW_WAR
	.align		4
.L_43:
        /*0610*/ 	.byte	0x04, 0x36
        /*0612*/ 	.short	(.L_45 - .L_44)
.L_44:
        /*0614*/ 	.word	0x00000008
.L_45:


//--------------------- .nv.callgraph             --------------------------
	.section	.nv.callgraph,"",@"SHT_CUDA_CALLGRAPH"
	.align	4
	.sectionentsize	8
	.align		4
        /*0000*/ 	.word	0x00000000
	.align		4
        /*0004*/ 	.word	0xffffffff
	.align		4
        /*0008*/ 	.word	index@(_ZN7cutlass13device_kernelINS_4gemm6kernel13GemmUniversalIN4cute5tupleIJiiiiEEENS1_10collective13CollectiveMmaINS1_34MainloopSm90TmaGmmaWarpSpecializedILi18ENS5_IJNS4_1CILi2EEENSA_ILi1EEESC_EEENS1_35KernelTmaWarpSpecializedCooperativeEEENS5_IJNSA_ILi192EEENSA_ILi8EEENSA_ILi32EEEEEENS_10bfloat16_tENS5_IJlSC_lEEESK_SL_NS4_8TiledMMAINS4_8MMA_AtomIJNS4_4SM904GMMA26MMA_64x8x16_F32BF16BF16_SSILNSP_5MajorE0ELSR_0ELNSP_7ScaleInE1ELSS_1EEEEEENS4_6LayoutISD_NS5_IJSC_NSA_ILi0EEESW_EEEEENS5_IJNS4_10UnderscoreESZ_SZ_EEEEENS4_13SM90_TMA_LOADENS4_14ComposedLayoutINS4_7SwizzleILi2ELi4ELi3EEENS4_18smem_ptr_flag_bitsILi16EEENSV_INS5_IJSH_SI_EEENS5_IJSI_SC_EEEEEEEvNS4_8identityENS4_23SM90_TMA_LOAD_MULTICASTES1B_vS1C_EENS_8epilogue10collective6detail29Sm90TmaWarpSpecializedAdapterINS1G_15DefaultEpilogueISK_SL_SL_NS1F_6thread17LinearCombinationISK_Li1EffLNS1K_9ScaleType4KindE0ELNS_15FloatRoundStyleE2ESK_EENS1_15EpilogueDefaultEEEEEvvEEEEvNT_6ParamsE)
	.align		4
        /*000c*/ 	.word	index@(__assertfail)
	.align		4
        /*0010*/ 	.word	0x00000000
	.align		4
        /*0014*/ 	.word	0xfffffffe
	.align		4
        /*0018*/ 	.word	0x00000000
	.align		4
        /*001c*/ 	.word	0xfffffffd
	.align		4
        /*0020*/ 	.word	0x00000000
	.align		4
        /*0024*/ 	.word	0xfffffffc


//--------------------- .nv.constant4             --------------------------
	.section	.nv.constant4,"a",@progbits
	.align	8
	.align		8
.nv.constant4:
        /*0000*/ 	.dword	__assertfail
	.align		8
        /*0008*/ 	.dword	__unnamed_1
	.align		8
        /*0010*/ 	.dword	_ZN39_INTERNAL_e362b753_4_k_cu_408389ce_57984cuda3std3__45__cpo5beginE
	.align		8
        /*0018*/ 	.dword	_ZN39_INTERNAL_e362b753_4_k_cu_408389ce_57984cuda3std3__45__cpo3endE
	.align		8
        /*0020*/ 	.dword	_ZN39_INTERNAL_e362b753_4_k_cu_408389ce_57984cuda3std3__45__cpo6cbeginE
	.align		8
        /*0028*/ 	.dword	_ZN39_INTERNAL_e362b753_4_k_cu_408389ce_57984cuda3std3__45__cpo4cendE
	.align		8
        /*0030*/ 	.dword	_ZN39_INTERNAL_e362b753_4_k_cu_408389ce_57984cuda3std3__441_GLOBAL__N__e362b753_4_k_cu_408389ce_57986ignoreE
	.align		8
        /*0038*/ 	.dword	_ZN39_INTERNAL_e362b753_4_k_cu_408389ce_57984cuda3std3__419piecewise_constructE
	.align		8
        /*0040*/ 	.dword	_ZN39_INTERNAL_e362b753_4_k_cu_408389ce_57984cuda3std3__48in_placeE
	.align		8
        /*0048*/ 	.dword	_ZN39_INTERNAL_e362b753_4_k_cu_408389ce_57984cuda3std6ranges3__45__cpo4swapE
	.align		8
        /*0050*/ 	.dword	_ZN39_INTERNAL_e362b753_4_k_cu_408389ce_57984cuda3std6ranges3__45__cpo9iter_moveE
	.align		8
        /*0058*/ 	.dword	_ZN39_INTERNAL_e362b753_4_k_cu_408389ce_57984cute7productE
	.align		8
        /*0060*/ 	.dword	_ZN39_INTERNAL_e362b753_4_k_cu_408389ce_57984cute1_E
	.align		8
        /*0068*/ 	.dword	$str$22
	.align		8
        /*0070*/ 	.dword	$str$23


//--------------------- .text._ZN7cutlass13device_kernelINS_4gemm6kernel13GemmUniversalIN4cute5tupleIJiiiiEEENS1_10collective13CollectiveMmaINS1_34MainloopSm90TmaGmmaWarpSpecializedILi18ENS5_IJNS4_1CILi2EEENSA_ILi1EEESC_EEENS1_35KernelTmaWarpSpecializedCooperativeEEENS5_IJNSA_ILi192EEENSA_ILi8EEENSA_ILi32EEEEEENS_10bfloat16_tENS5_IJlSC_lEEESK_SL_NS4_8TiledMMAINS4_8MMA_AtomIJNS4_4SM904GMMA26MMA_64x8x16_F32BF16BF16_SSILNSP_5MajorE0ELSR_0ELNSP_7ScaleInE1ELSS_1EEEEEENS4_6LayoutISD_NS5_IJSC_NSA_ILi0EEESW_EEEEENS5_IJNS4_10UnderscoreESZ_SZ_EEEEENS4_13SM90_TMA_LOADENS4_14ComposedLayoutINS4_7SwizzleILi2ELi4ELi3EEENS4_18smem_ptr_flag_bitsILi16EEENSV_INS5_IJSH_SI_EEENS5_IJSI_SC_EEEEEEEvNS4_8identityENS4_23SM90_TMA_LOAD_MULTICASTES1B_vS1C_EENS_8epilogue10collective6detail29Sm90TmaWarpSpecializedAdapterINS1G_15DefaultEpilogueISK_SL_SL_NS1F_6thread17LinearCombinationISK_Li1EffLNS1K_9ScaleType4KindE0ELNS_15FloatRoundStyleE2ESK_EENS1_15EpilogueDefaultEEEEEvvEEEEvNT_6ParamsE --------------------------
	.section	.text._ZN7cutlass13device_kernelINS_4gemm6kernel13GemmUniversalIN4cute5tupleIJiiiiEEENS1_10collective13CollectiveMmaINS1_34MainloopSm90TmaGmmaWarpSpecializedILi18ENS5_IJNS4_1CILi2EEENSA_ILi1EEESC_EEENS1_35KernelTmaWarpSpecializedCooperativeEEENS5_IJNSA_ILi192EEENSA_ILi8EEENSA_ILi32EEEEEENS_10bfloat16_tENS5_IJlSC_lEEESK_SL_NS4_8TiledMMAINS4_8MMA_AtomIJNS4_4SM904GMMA26MMA_64x8x16_F32BF16BF16_SSILNSP_5MajorE0ELSR_0ELNSP_7ScaleInE1ELSS_1EEEEEENS4_6LayoutISD_NS5_IJSC_NSA_ILi0EEESW_EEEEENS5_IJNS4_10UnderscoreESZ_SZ_EEEEENS4_13SM90_TMA_LOADENS4_14ComposedLayoutINS4_7SwizzleILi2ELi4ELi3EEENS4_18smem_ptr_flag_bitsILi16EEENSV_INS5_IJSH_SI_EEENS5_IJSI_SC_EEEEEEEvNS4_8identityENS4_23SM90_TMA_LOAD_MULTICASTES1B_vS1C_EENS_8epilogue10collective6detail29Sm90TmaWarpSpecializedAdapterINS1G_15DefaultEpilogueISK_SL_SL_NS1F_6thread17LinearCombinationISK_Li1EffLNS1K_9ScaleType4KindE0ELNS_15FloatRoundStyleE2ESK_EENS1_15EpilogueDefaultEEEEEvvEEEEvNT_6ParamsE,"ax",@progbits
	.align	128
.text._ZN7cutlass13device_kernelINS_4gemm6kernel13GemmUniversalIN4cute5tupleIJiiiiEEENS1_10collective13CollectiveMmaINS1_34MainloopSm90TmaGmmaWarpSpecializedILi18ENS5_IJNS4_1CILi2EEENSA_ILi1EEESC_EEENS1_35KernelTmaWarpSpecializedCooperativeEEENS5_IJNSA_ILi192EEENSA_ILi8EEENSA_ILi32EEEEEENS_10bfloat16_tENS5_IJlSC_lEEESK_SL_NS4_8TiledMMAINS4_8MMA_AtomIJNS4_4SM904GMMA26MMA_64x8x16_F32BF16BF16_SSILNSP_5MajorE0ELSR_0ELNSP_7ScaleInE1ELSS_1EEEEEENS4_6LayoutISD_NS5_IJSC_NSA_ILi0EEESW_EEEEENS5_IJNS4_10UnderscoreESZ_SZ_EEEEENS4_13SM90_TMA_LOADENS4_14ComposedLayoutINS4_7SwizzleILi2ELi4ELi3EEENS4_18smem_ptr_flag_bitsILi16EEENSV_INS5_IJSH_SI_EEENS5_IJSI_SC_EEEEEEEvNS4_8identityENS4_23SM90_TMA_LOAD_MULTICASTES1B_vS1C_EENS_8epilogue10collective6detail29Sm90TmaWarpSpecializedAdapterINS1G_15DefaultEpilogueISK_SL_SL_NS1F_6thread17LinearCombinationISK_Li1EffLNS1K_9ScaleType4KindE0ELNS_15FloatRoundStyleE2ESK_EENS1_15EpilogueDefaultEEEEEvvEEEEvNT_6ParamsE:
        .type           _ZN7cutlass13device_kernelINS_4gemm6kernel13GemmUniversalIN4cute5tupleIJiiiiEEENS1_10collective13CollectiveMmaINS1_34MainloopSm90TmaGmmaWarpSpecializedILi18ENS5_IJNS4_1CILi2EEENSA_ILi1EEESC_EEENS1_35KernelTmaWarpSpecializedCooperativeEEENS5_IJNSA_ILi192EEENSA_ILi8EEENSA_ILi32EEEEEENS_10bfloat16_tENS5_IJlSC_lEEESK_SL_NS4_8TiledMMAINS4_8MMA_AtomIJNS4_4SM904GMMA26MMA_64x8x16_F32BF16BF16_SSILNSP_5MajorE0ELSR_0ELNSP_7ScaleInE1ELSS_1EEEEEENS4_6LayoutISD_NS5_IJSC_NSA_ILi0EEESW_EEEEENS5_IJNS4_10UnderscoreESZ_SZ_EEEEENS4_13SM90_TMA_LOADENS4_14ComposedLayoutINS4_7SwizzleILi2ELi4ELi3EEENS4_18smem_ptr_flag_bitsILi16EEENSV_INS5_IJSH_SI_EEENS5_IJSI_SC_EEEEEEEvNS4_8identityENS4_23SM90_TMA_LOAD_MULTICASTES1B_vS1C_EENS_8epilogue10collective6detail29Sm90TmaWarpSpecializedAdapterINS1G_15DefaultEpilogueISK_SL_SL_NS1F_6thread17LinearCombinationISK_Li1EffLNS1K_9ScaleType4KindE0ELNS_15FloatRoundStyleE2ESK_EENS1_15EpilogueDefaultEEEEEvvEEEEvNT_6ParamsE,@function
        .size           _ZN7cutlass13device_kernelINS_4gemm6kernel13GemmUniversalIN4cute5tupleIJiiiiEEENS1_10collective13CollectiveMmaINS1_34MainloopSm90TmaGmmaWarpSpecializedILi18ENS5_IJNS4_1CILi2EEENSA_ILi1EEESC_EEENS1_35KernelTmaWarpSpecializedCooperativeEEENS5_IJNSA_ILi192EEENSA_ILi8EEENSA_ILi32EEEEEENS_10bfloat16_tENS5_IJlSC_lEEESK_SL_NS4_8TiledMMAINS4_8MMA_AtomIJNS4_4SM904GMMA26MMA_64x8x16_F32BF16BF16_SSILNSP_5MajorE0ELSR_0ELNSP_7ScaleInE1ELSS_1EEEEEENS4_6LayoutISD_NS5_IJSC_NSA_ILi0EEESW_EEEEENS5_IJNS4_10UnderscoreESZ_SZ_EEEEENS4_13SM90_TMA_LOADENS4_14ComposedLayoutINS4_7SwizzleILi2ELi4ELi3EEENS4_18smem_ptr_flag_bitsILi16EEENSV_INS5_IJSH_SI_EEENS5_IJSI_SC_EEEEEEEvNS4_8identityENS4_23SM90_TMA_LOAD_MULTICASTES1B_vS1C_EENS_8epilogue10collective6detail29Sm90TmaWarpSpecializedAdapterINS1G_15DefaultEpilogueISK_SL_SL_NS1F_6thread17LinearCombinationISK_Li1EffLNS1K_9ScaleType4KindE0ELNS_15FloatRoundStyleE2ESK_EENS1_15EpilogueDefaultEEEEEvvEEEEvNT_6ParamsE,(.L_x_112 - _ZN7cutlass13device_kernelINS_4gemm6kernel13GemmUniversalIN4cute5tupleIJiiiiEEENS1_10collective13CollectiveMmaINS1_34MainloopSm90TmaGmmaWarpSpecializedILi18ENS5_IJNS4_1CILi2EEENSA_ILi1EEESC_EEENS1_35KernelTmaWarpSpecializedCooperativeEEENS5_IJNSA_ILi192EEENSA_ILi8EEENSA_ILi32EEEEEENS_10bfloat16_tENS5_IJlSC_lEEESK_SL_NS4_8TiledMMAINS4_8MMA_AtomIJNS4_4SM904GMMA26MMA_64x8x16_F32BF16BF16_SSILNSP_5MajorE0ELSR_0ELNSP_7ScaleInE1ELSS_1EEEEEENS4_6LayoutISD_NS5_IJSC_NSA_ILi0EEESW_EEEEENS5_IJNS4_10UnderscoreESZ_SZ_EEEEENS4_13SM90_TMA_LOADENS4_14ComposedLayoutINS4_7SwizzleILi2ELi4ELi3EEENS4_18smem_ptr_flag_bitsILi16EEENSV_INS5_IJSH_SI_EEENS5_IJSI_SC_EEEEEEEvNS4_8identityENS4_23SM90_TMA_LOAD_MULTICASTES1B_vS1C_EENS_8epilogue10collective6detail29Sm90TmaWarpSpecializedAdapterINS1G_15DefaultEpilogueISK_SL_SL_NS1F_6thread17LinearCombinationISK_Li1EffLNS1K_9ScaleType4KindE0ELNS_15FloatRoundStyleE2ESK_EENS1_15EpilogueDefaultEEEEEvvEEEEvNT_6ParamsE)
        .other          _ZN7cutlass13device_kernelINS_4gemm6kernel13GemmUniversalIN4cute5tupleIJiiiiEEENS1_10collective13CollectiveMmaINS1_34MainloopSm90TmaGmmaWarpSpecializedILi18ENS5_IJNS4_1CILi2EEENSA_ILi1EEESC_EEENS1_35KernelTmaWarpSpecializedCooperativeEEENS5_IJNSA_ILi192EEENSA_ILi8EEENSA_ILi32EEEEEENS_10bfloat16_tENS5_IJlSC_lEEESK_SL_NS4_8TiledMMAINS4_8MMA_AtomIJNS4_4SM904GMMA26MMA_64x8x16_F32BF16BF16_SSILNSP_5MajorE0ELSR_0ELNSP_7ScaleInE1ELSS_1EEEEEENS4_6LayoutISD_NS5_IJSC_NSA_ILi0EEESW_EEEEENS5_IJNS4_10UnderscoreESZ_SZ_EEEEENS4_13SM90_TMA_LOADENS4_14ComposedLayoutINS4_7SwizzleILi2ELi4ELi3EEENS4_18smem_ptr_flag_bitsILi16EEENSV_INS5_IJSH_SI_EEENS5_IJSI_SC_EEEEEEEvNS4_8identityENS4_23SM90_TMA_LOAD_MULTICASTES1B_vS1C_EENS_8epilogue10collective6detail29Sm90TmaWarpSpecializedAdapterINS1G_15DefaultEpilogueISK_SL_SL_NS1F_6thread17LinearCombinationISK_Li1EffLNS1K_9ScaleType4KindE0ELNS_15FloatRoundStyleE2ESK_EENS1_15EpilogueDefaultEEEEEvvEEEEvNT_6ParamsE,@"STO_CUDA_ENTRY STV_DEFAULT"
_ZN7cutlass13device_kernelINS_4gemm6kernel13GemmUniversalIN4cute5tupleIJiiiiEEENS1_10collective13CollectiveMmaINS1_34MainloopSm90TmaGmmaWarpSpecializedILi18ENS5_IJNS4_1CILi2EEENSA_ILi1EEESC_EEENS1_35KernelTmaWarpSpecializedCooperativeEEENS5_IJNSA_ILi192EEENSA_ILi8EEENSA_ILi32EEEEEENS_10bfloat16_tENS5_IJlSC_lEEESK_SL_NS4_8TiledMMAINS4_8MMA_AtomIJNS4_4SM904GMMA26MMA_64x8x16_F32BF16BF16_SSILNSP_5MajorE0ELSR_0ELNSP_7ScaleInE1ELSS_1EEEEEENS4_6LayoutISD_NS5_IJSC_NSA_ILi0EEESW_EEEEENS5_IJNS4_10UnderscoreESZ_SZ_EEEEENS4_13SM90_TMA_LOADENS4_14ComposedLayoutINS4_7SwizzleILi2ELi4ELi3EEENS4_18smem_ptr_flag_bitsILi16EEENSV_INS5_IJSH_SI_EEENS5_IJSI_SC_EEEEEEEvNS4_8identityENS4_23SM90_TMA_LOAD_MULTICASTES1B_vS1C_EENS_8epilogue10collective6detail29Sm90TmaWarpSpecializedAdapterINS1G_15DefaultEpilogueISK_SL_SL_NS1F_6thread17LinearCombinationISK_Li1EffLNS1K_9ScaleType4KindE0ELNS_15FloatRoundStyleE2ESK_EENS1_15EpilogueDefaultEEEEEvvEEEEvNT_6ParamsE:
[----:B------:R-:W0:Y:S01]  /*0000*/  LDC R1, c[0x0][0x28] ;  /* 0x00000a00ff017b82 */ /* 0x000e220000000800 */
[----:B------:R-:W1:Y:S01]  /*0010*/  S2R R43, SR_TID.X ;  /* 0x00000000002b7919 */ /* 0x000e620000002100 */
[----:B------:R-:W-:Y:S01]  /*0020*/  ELECT P0, URZ, PT ;  /* 0x00000000003f782f */ /* 0x000fe20003800000 */
[----:B------:R-:W-:Y:S01]  /*0030*/  BSSY B0, `(.L_x_0) ;  /* 0x000000f000007945 */ /* 0x000fe20003800000 */
[--C-:B-1----:R-:W-:Y:S02]  /*0040*/  SHF.R.U32.HI R0, RZ, 0x5, R43.reuse ;  /* 0x00000005ff007819 */ /* 0x102fe4000001162b */
[----:B------:R-:W-:-:S03]  /*0050*/  SHF.R.U32.HI R6, RZ, 0x7, R43 ;  /* 0x00000007ff067819 */ /* 0x000fc6000001162b */
[----:B------:R-:W1:Y:S04]  /*0060*/  SHFL.IDX PT, R2, R0, RZ, 0x1f ;  /* 0x00001fff00027589 */ /* 0x000e6800000e0000 */
[----:B------:R2:W3:Y:S01]  /*0070*/  SHFL.IDX PT, R5, R6, RZ, 0x1f ;  /* 0x00001fff06057589 */ /* 0x0004e200000e0000 */
[----:B-1----:R-:W-:-:S13]  /*0080*/  ISETP.NE.OR P0, PT, R2, RZ, !P0 ;  /* 0x000000ff0200720c */ /* 0x002fda0004705670 */
[----:B0-23--:R-:W-:Y:S05]  /*0090*/  @P0 BRA `(.L_x_1) ;  /* 0x0000000000200947 */ /* 0x00dfea0003800000 */
[----:B------:R-:W-:Y:S02]  /*00a0*/  ULDC.64 UR4, c[0x0][0x198] ;  /* 0x0000660000047ab9 */ /* 0x000fe40000000a00 */
[----:B------:R-:W-:Y:S02]  /*00b0*/  UIADD3 UR6, UP0, UR4, 0xf0, URZ ;  /* 0x000000f004067890 */ /* 0x000fe4000ff1e03f */
[----:B------:R-:W-:Y:S02]  /*00c0*/  UIADD3 UR4, UP1, UR4, 0x1f0, URZ ;  /* 0x000001f004047890 */ /* 0x000fe4000ff3e03f */
[----:B------:R-:W-:Y:S02]  /*00d0*/  UIADD3.X UR7, URZ, UR5, URZ, UP0, !UPT ;  /* 0x000000053f077290 */ /* 0x000fe400087fe43f */
[----:B------:R-:W-:-:S07]  /*00e0*/  UIADD3.X UR5, URZ, UR5, URZ, UP1, !UPT ;  /* 0x000000053f057290 */ /* 0x000fce0008ffe43f */
[----:B------:R0:W-:Y:S02]  /*00f0*/  UTMACCTL.PF [UR6] ;  /* 0x00000000060079b9 */ /* 0x0001e40008040000 */
[----:B------:R0:W-:Y:S02]  /*0100*/  UTMACCTL.PF [UR4] ;  /* 0x00000000040079b9 */ /* 0x0001e40008040000 */
[----:B0-----:R-:W-:Y:S01]  /*0110*/  NOP ;  /* 0x0000000000007918 */ /* 0x001fe20000000000 */
.L_x_1:
[----:B------:R-:W-:Y:S05]  /*0120*/  BSYNC B0 ;  /* 0x0000000000007941 */ /* 0x000fea0003800000 */
.L_x_0:
[----:B------:R-:W0:Y:S02]  /*0130*/  SHFL.IDX PT, R3, R0, RZ, 0x1f ;  /* 0x00001fff00037589 */ /* 0x000e2400000e0000 */
[----:B0-----:R-:W-:-:S13]  /*0140*/  ISETP.NE.AND P0, PT, R3, RZ, PT ;  /* 0x000000ff0300720c */ /* 0x001fda0003f05270 */
[----:B------:R-:W-:Y:S05]  /*0150*/  @P0 BRA `(.L_x_2) ;  /* 0x0000000000d40947 */ /* 0x000fea0003800000 */
[----:B------:R-:W-:Y:S01]  /*0160*/  ELECT P0, URZ, PT ;  /* 0x00000000003f782f */ /* 0x000fe20003800000 */
[----:B------:R-:W-:-:S12]  /*0170*/  BSSY B0, `(.L_x_2) ;  /* 0x0000033000007945 */ /* 0x000fd80003800000 */
[----:B------:R-:W-:Y:S05]  /*0180*/  @!P0 BRA `(.L_x_3) ;  /* 0x0000000000c48947 */ /* 0x000fea0003800000 */
[----:B------:R-:W0:Y:S01]  /*0190*/  S2UR UR8, SR_CgaCtaId ;  /* 0x00000000000879c3 */ /* 0x000e220000008800 */
[----:B------:R-:W-:Y:S01]  /*01a0*/  UMOV UR4, 0x400 ;  /* 0x0000040000047882 */ /* 0x000fe20000000000 */
[----:B------:R-:W-:Y:S01]  /*01b0*/  UMOV UR5, 0x1 ;  /* 0x0000000100057882 */ /* 0x000fe20000000000 */
[----:B------:R-:W-:Y:S02]  /*01c0*/  UMOV UR6, 0x4 ;  /* 0x0000000400067882 */ /* 0x000fe40000000000 */
[----:B------:R-:W-:-:S04]  /*01d0*/  UIADD3 UR6, -UR6, 0x100000, URZ ;  /* 0x0010000006067890 */ /* 0x000fc8000fffe13f */
[----:B------:R-:W-:Y:S02]  /*01e0*/  USHF.L.U32 UR7, UR6, 0xb, URZ ;  /* 0x0000000b06077899 */ /* 0x000fe4000800063f */
[----:B------:R-:W-:Y:S02]  /*01f0*/  USHF.L.U32 UR6, UR6, 0x1, URZ ;  /* 0x0000000106067899 */ /* 0x000fe4000800063f */
[----:B0-----:R-:W-:Y:S02]  /*0200*/  ULEA UR8, UR8, UR4, 0x18 ;  /* 0x0000000408087291 */ /* 0x001fe4000f8ec03f */
[----:B------:R-:W-:-:S04]  /*0210*/  UIADD3 UR4, -UR5, 0x100000, URZ ;  /* 0x0010000005047890 */ /* 0x000fc8000fffe13f */
[----:B------:R-:W-:Y:S02]  /*0220*/  USHF.L.U32 UR5, UR4, 0xb, URZ ;  /* 0x0000000b04057899 */ /* 0x000fe4000800063f */
[----:B------:R-:W-:Y:S01]  /*0230*/  USHF.L.U32 UR4, UR4, 0x1, URZ ;  /* 0x0000000104047899 */ /* 0x000fe2000800063f */
[----:B------:R-:W0:Y:S11]  /*0240*/  FENCE.VIEW.ASYNC.S ;  /* 0x00000000000073c6 */ /* 0x000e360000000000 */
[----:B0-----:R0:W1:Y:S01]  /*0250*/  SYNCS.EXCH.64 URZ, [UR8], UR4 ;  /* 0x00000004083f75b2 */ /* 0x0010620008000100 */
[----:B------:R0:W2:Y:S01]  /*0260*/  SYNCS.EXCH.64 URZ, [UR8+0x90], UR6 ;  /* 0x00009006083f75b2 */ /* 0x0000a20008000100 */
[----:B------:R0:W3:Y:S01]  /*0270*/  SYNCS.EXCH.64 URZ, [UR8+0x8], UR4 ;  /* 0x00000804083f75b2 */ /* 0x0000e20008000100 */
[----:B------:R0:W4:Y:S01]  /*0280*/  SYNCS.EXCH.64 URZ, [UR8+0x98], UR6 ;  /* 0x00009806083f75b2 */ /* 0x0001220008000100 */
[----:B------:R0:W0:Y:S01]  /*0290*/  SYNCS.EXCH.64 URZ, [UR8+0x10], UR4 ;  /* 0x00001004083f75b2 */ /* 0x0000220008000100 */
        /* <DEDUP_REMOVED lines=31> */
[----:B-1234-:R-:W-:Y:S01]  /*0490*/  NOP ;  /* 0x0000000000007918 */ /* 0x01efe20000000000 */
.L_x_3:
[----:B0-----:R-:W-:Y:S05]  /*04a0*/  BSYNC B0 ;  /* 0x0000000000007941 */ /* 0x001fea0003800000 */
.L_x_2:
[----:B------:R-:W-:Y:S01]  /*04b0*/  SHF.R.S32.HI R4, RZ, 0x1f, R43 ;  /* 0x0000001fff047819 */ /* 0x000fe2000001142b */
[----:B------:R-:W0:Y:S01]  /*04c0*/  SHFL.IDX PT, R0, R0, RZ, 0x1f ;  /* 0x00001fff00007589 */ /* 0x000e2200000e0000 */
[----:B------:R-:W1:Y:S01]  /*04d0*/  S2UR UR8, SR_CTAID.X ;  /* 0x00000000000879c3 */ /* 0x000e620000002500 */
[----:B------:R-:W-:Y:S02]  /*04e0*/  ELECT P0, URZ, PT ;  /* 0x00000000003f782f */ /* 0x000fe40003800000 */
[----:B------:R-:W-:Y:S01]  /*04f0*/  LEA.HI R4, R4, R43, RZ, 0x7 ;  /* 0x0000002b04047211 */ /* 0x000fe200078f38ff */
[----:B------:R-:W-:Y:S01]  /*0500*/  ULDC UR4, c[0x0][0x150] ;  /* 0x0000540000047ab9 */ /* 0x000fe20000000800 */
[----:B------:R-:W-:Y:S01]  /*0510*/  SHF.R.S32.HI R10, RZ, 0x1f, R3 ;  /* 0x0000001fff0a7819 */ /* 0x000fe20000011403 */
[----:B------:R-:W-:Y:S01]  /*0520*/  NOP ;  /* 0x0000000000007918 */ /* 0x000fe20000000000 */
[----:B------:R-:W-:Y:S01]  /*0530*/  LOP3.LUT R4, R4, 0xffffff80, RZ, 0xc0, !PT ;  /* 0xffffff8004047812 */ /* 0x000fe200078ec0ff */
[----:B------:R-:W-:Y:S01]  /*0540*/  IMAD.MOV.U32 R23, RZ, RZ, 0x1 ;  /* 0x00000001ff177424 */ /* 0x000fe200078e00ff */
[----:B------:R-:W-:Y:S01]  /*0550*/  LEA.HI R10, R10, R3, RZ, 0x2 ;  /* 0x000000030a0a7211 */ /* 0x000fe200078f10ff */
[----:B------:R-:W2:Y:S01]  /*0560*/  LDC R12, c[0x0][0x144] ;  /* 0x00005100ff0c7b82 */ /* 0x000ea20000000800 */
[----:B------:R-:W-:Y:S01]  /*0570*/  NOP ;  /* 0x0000000000007918 */ /* 0x000fe20000000000 */
[----:B------:R-:W-:Y:S01]  /*0580*/  IMAD.IADD R8, R43, 0x1, -R4 ;  /* 0x000000012b087824 */ /* 0x000fe200078e0a04 */
[----:B------:R-:W-:Y:S01]  /*0590*/  LOP3.LUT R10, R10, 0x3ffffffc, RZ, 0xc0, !PT ;  /* 0x3ffffffc0a0a7812 */ /* 0x000fe200078ec0ff */
[----:B------:R-:W3:Y:S01]  /*05a0*/  S2R R4, SR_CTAID.Y ;  /* 0x0000000000047919 */ /* 0x000ee20000002600 */
[----:B------:R-:W-:-:S02]  /*05b0*/  ISETP.NE.AND P3, PT, R5, RZ, PT ;  /* 0x000000ff0500720c */ /* 0x000fc40003f65270 */
[----:B------:R-:W-:Y:S01]  /*05c0*/  SHF.R.S32.HI R7, RZ, 0x1f, R8 ;  /* 0x0000001fff077819 */ /* 0x000fe20000011408 */
[----:B------:R-:W-:Y:S01]  /*05d0*/  IMAD.IADD R10, R3, 0x1, -R10 ;  /* 0x00000001030a7824 */ /* 0x000fe200078e0a0a */
[----:B------:R-:W4:Y:S02]  /*05e0*/  LDC R14, c[0x0][0x140] ;  /* 0x00005000ff0e7b82 */ /* 0x000f240000000800 */
[----:B------:R-:W-:Y:S02]  /*05f0*/  LEA.HI R7, R7, R8, RZ, 0x3 ;  /* 0x0000000807077211 */ /* 0x000fe400078f18ff */
[----:B0-----:R-:W-:Y:S02]  /*0600*/  ISETP.NE.OR P0, PT, R0, RZ, !P0 ;  /* 0x000000ff0000720c */ /* 0x001fe40004705670 */
[--C-:B------:R-:W-:Y:S02]  /*0610*/  SHF.R.S32.HI R0, RZ, 0x3, R7.reuse ;  /* 0x00000003ff007819 */ /* 0x100fe40000011407 */
[----:B------:R-:W-:-:S02]  /*0620*/  SHF.R.S32.HI R7, RZ, 0x1f, R7 ;  /* 0x0000001fff077819 */ /* 0x000fc40000011407 */
[----:B-1----:R-:W-:Y:S02]  /*0630*/  I2FP.F32.U32 R9, UR8 ;  /* 0x0000000800097c45 */ /* 0x002fe40008201000 */
[----:B------:R-:W-:-:S03]  /*0640*/  LEA.HI R7, R7, R0, RZ, 0x2 ;  /* 0x0000000007077211 */ /* 0x000fc600078f10ff */
[----:B------:R-:W-:Y:S01]  /*0650*/  FMUL R9, R9, UR4 ;  /* 0x0000000409097c20 */ /* 0x000fe20008400000 */
[----:B------:R-:W-:Y:S01]  /*0660*/  LOP3.LUT R7, R7, 0xfffffffc, RZ, 0xc0, !PT ;  /* 0xfffffffc07077812 */ /* 0x000fe200078ec0ff */
[----:B------:R-:W-:Y:S01]  /*0670*/  VOTEU.ALL UP0, P0 ;  /* 0x00000000003f7886 */ /* 0x000fe20000000000 */
[----:B------:R-:W-:Y:S01]  /*0680*/  ULDC UR4, c[0x0][0x154] ;  /* 0x0000550000047ab9 */ /* 0x000fe20000000800 */
[----:B------:R-:W-:Y:S02]  /*0690*/  VOTEU.ALL UP1, P0 ;  /* 0x00000000003f7886 */ /* 0x000fe40000020000 */
[----:B------:R-:W0:Y:S01]  /*06a0*/  F2I.U32.TRUNC.NTZ R9, R9 ;  /* 0x0000000900097305 */ /* 0x000e22000020f000 */
[----:B------:R-:W-:Y:S01]  /*06b0*/  IMAD.IADD R7, R0, 0x1, -R7 ;  /* 0x0000000100077824 */ /* 0x000fe200078e0a07 */
[----:B------:R-:W1:Y:S01]  /*06c0*/  @!UP0 S2UR UR7, SR_CgaCtaId ;  /* 0x00000000000789c3 */ /* 0x000e620000008800 */
[----:B------:R-:W-:Y:S01]  /*06d0*/  @!UP0 UMOV UR6, 0x400 ;  /* 0x0000040000068882 */ /* 0x000fe20000000000 */
[----:B----4-:R-:W-:Y:S01]  /*06e0*/  ISETP.EQ.U32.AND P2, PT, R14, 0x1, PT ;  /* 0x000000010e00780c */ /* 0x010fe20003f42070 */
[----:B------:R-:W-:Y:S01]  /*06f0*/  IMAD R10, R10, 0x4, R7 ;  /* 0x000000040a0a7824 */ /* 0x000fe200078e0207 */
[----:B---3--:R-:W-:-:S04]  /*0700*/  I2FP.F32.U32 R3, R4 ;  /* 0x0000000400037245 */ /* 0x008fc80000201000 */
[----:B------:R-:W-:Y:S01]  /*0710*/  LEA.HI R0, R10, R10, RZ, 0x1 ;  /* 0x0000000a0a007211 */ /* 0x000fe200078f08ff */
[----:B------:R-:W-:Y:S01]  /*0720*/  FMUL R13, R3, UR4 ;  /* 0x00000004030d7c20 */ /* 0x000fe20008400000 */
[----:B------:R-:W3:Y:S01]  /*0730*/  LDC R7, c[0x0][0x148] ;  /* 0x00005200ff077b82 */ /* 0x000ee20000000800 */
[----:B------:R-:W-:Y:S01]  /*0740*/  UMOV UR4, 0x20 ;  /* 0x0000002000047882 */ /* 0x000fe20000000000 */
[----:B------:R-:W-:Y:S01]  /*0750*/  LOP3.LUT R11, R0, 0xfffffffe, RZ, 0xc0, !PT ;  /* 0xfffffffe000b7812 */ /* 0x000fe200078ec0ff */
[----:B0-----:R-:W-:Y:S01]  /*0760*/  IMAD.MOV R15, RZ, RZ, -R9 ;  /* 0x000000ffff0f7224 */ /* 0x001fe200078e0a09 */
[----:B------:R-:W-:Y:S01]  /*0770*/  SHF.R.S32.HI R9, RZ, 0x1f, R2 ;  /* 0x0000001fff097819 */ /* 0x000fe20000011402 */
[----:B------:R-:W0:Y:S01]  /*0780*/  F2I.U32.TRUNC.NTZ R13, R13 ;  /* 0x0000000d000d7305 */ /* 0x000e22000020f000 */
[----:B------:R-:W-:-:S04]  /*0790*/  @!UP0 UIADD3 UR4, -UR4, 0x100000, URZ ;  /* 0x0010000004048890 */ /* 0x000fc8000fffe13f */
[----:B------:R-:W-:Y:S02]  /*07a0*/  @!UP0 USHF.L.U32 UR5, UR4, 0xb, URZ ;  /* 0x0000000b04058899 */ /* 0x000fe4000800063f */
[----:B------:R-:W-:Y:S01]  /*07b0*/  @!UP0 USHF.L.U32 UR4, UR4, 0x1, URZ ;  /* 0x0000000104048899 */ /* 0x000fe2000800063f */
[----:B--2---:R-:W-:Y:S01]  /*07c0*/  IMAD R3, R12, R15, UR8 ;  /* 0x000000080c037e24 */ /* 0x004fe2000f8e020f */
[----:B------:R-:W-:Y:S01]  /*07d0*/  LEA.HI R9, R9, R2, RZ, 0x2 ;  /* 0x0000000209097211 */ /* 0x000fe200078f10ff */
[C---:B------:R-:W-:Y:S02]  /*07e0*/  IMAD.IADD R0, R10.reuse, 0x1, -R11 ;  /* 0x000000010a007824 */ /* 0x040fe400078e0a0b */
[----:B------:R-:W-:Y:S01]  /*07f0*/  IMAD.SHL.U32 R11, R10, 0x4, RZ ;  /* 0x000000040a0b7824 */ /* 0x000fe200078e00ff */
[----:B------:R-:W-:Y:S02]  /*0800*/  LOP3.LUT R9, R9, 0xfffffffc, RZ, 0xc0, !PT ;  /* 0xfffffffc09097812 */ /* 0x000fe400078ec0ff */
[----:B------:R-:W-:Y:S01]  /*0810*/  ISETP.NE.AND P4, PT, R0, R3, PT ;  /* 0x000000030000720c */ /* 0x000fe20003f85270 */
[----:B-1----:R-:W-:Y:S01]  /*0820*/  @!UP0 ULEA UR6, UR7, UR6, 0x18 ;  /* 0x0000000607068291 */ /* 0x002fe2000f8ec03f */
[----:B------:R-:W-:Y:S01]  /*0830*/  LOP3.LUT R22, R10, 0xc, R11, 0x78, !PT ;  /* 0x0000000c0a167812 */ /* 0x000fe200078e780b */
[----:B------:R-:W-:Y:S01]  /*0840*/  IMAD.IADD R2, R2, 0x1, -R9 ;  /* 0x0000000102027824 */ /* 0x000fe200078e0a09 */
[----:B------:R-:W-:Y:S01]  /*0850*/  VOTEU.ALL UP0, P0 ;  /* 0x00000000003f7886 */ /* 0x000fe20000000000 */
[----:B------:R-:W-:Y:S01]  /*0860*/  LOP3.LUT P0, RZ, R8, 0x7, RZ, 0xc0, !PT ;  /* 0x0000000708ff7812 */ /* 0x000fe2000780c0ff */
[----:B0-----:R-:W-:-:S02]  /*0870*/  IMAD.MOV R24, RZ, RZ, -R13 ;  /* 0x000000ffff187224 */ /* 0x001fc400078e0a0d */
[----:B------:R-:W-:Y:S01]  /*0880*/  ISETP.NE.AND P1, PT, R2, 0x3, PT ;  /* 0x000000030200780c */ /* 0x000fe20003f25270 */
[----:B------:R-:W-:Y:S01]  /*0890*/  VIADD R10, R5, 0xffffffff ;  /* 0xffffffff050a7836 */ /* 0x000fe20000000000 */
[----:B------:R-:W-:Y:S01]  /*08a0*/  ISETP.LT.U32.AND P0, PT, R22, 0x2, !P0 ;  /* 0x000000021600780c */ /* 0x000fe20004701070 */
[----:B---3--:R-:W-:Y:S01]  /*08b0*/  IMAD R9, R7, R24, R4 ;  /* 0x0000001807097224 */ /* 0x008fe200078e0204 */
[----:B------:R-:W-:Y:S01]  /*08c0*/  ISETP.EQ.OR P1, PT, R2, RZ, !P1 ;  /* 0x000000ff0200720c */ /* 0x000fe20004f22670 */
[----:B------:R-:W0:Y:S02]  /*08d0*/  FENCE.VIEW.ASYNC.S ;  /* 0x00000000000073c6 */ /* 0x000e240000000000 */
[----:B0-----:R0:W1:Y:S01]  /*08e0*/  @!UP0 SYNCS.EXCH.64 URZ, [UR6+0x130], UR4 ;  /* 0x00013004063f85b2 */ /* 0x0010620008000100 */
[----:B------:R-:W-:Y:S02]  /*08f0*/  @P4 LEA.HI R0, R22, R22, RZ, 0x1 ;  /* 0x0000001616004211 */ /* 0x000fe400078f08ff */
[----:B------:R-:W-:-:S02]  /*0900*/  ISETP.EQ.AND P1, PT, R5, RZ, P1 ;  /* 0x000000ff0500720c */ /* 0x000fc40000f22270 */
[----:B------:R-:W-:Y:S02]  /*0910*/  @P4 SHF.R.S32.HI R0, RZ, 0x1, R0 ;  /* 0x00000001ff004819 */ /* 0x000fe40000011400 */
[----:B------:R-:W-:Y:S02]  /*0920*/  ISETP.GE.U32.AND P6, PT, R10, 0x2, PT ;  /* 0x000000020a00780c */ /* 0x000fe40003fc6070 */
[----:B------:R-:W-:Y:S02]  /*0930*/  @P4 ISETP.NE.AND P5, PT, R0, R9, PT ;  /* 0x000000090000420c */ /* 0x000fe40003fa5270 */
[----:B------:R-:W-:Y:S02]  /*0940*/  SEL R0, RZ, 0x1, !P0 ;  /* 0x00000001ff007807 */ /* 0x000fe40004000000 */
[----:B------:R-:W-:Y:S02]  /*0950*/  @P4 SEL R23, RZ, 0x1, P5 ;  /* 0x00000001ff174807 */ /* 0x000fe40002800000 */
[----:B------:R-:W-:Y:S01]  /*0960*/  SEL R16, RZ, 0x1, !P1 ;  /* 0x00000001ff107807 */ /* 0x000fe20004800000 */
[----:B------:R0:W2:Y:S01]  /*0970*/  @!UP1 SYNCS.EXCH.64 URZ, [UR6+0x138], UR4 ;  /* 0x00013804063f95b2 */ /* 0x0000a20008000100 */
[----:B------:R-:W-:Y:S01]  /*0980*/  LOP3.LUT R23, R23, R0, RZ, 0xc0, !PT ;  /* 0x0000000017177212 */ /* 0x000fe200078ec0ff */
[----:B------:R-:W-:Y:S01]  /*0990*/  NOP ;  /* 0x0000000000007918 */ /* 0x000fe20000000000 */
[----:B------:R-:W-:-:S02]  /*09a0*/  LOP3.LUT R0, R43, 0x7f, RZ, 0xc0, !PT ;  /* 0x0000007f2b007812 */ /* 0x000fc400078ec0ff */
[----:B------:R-:W-:Y:S01]  /*09b0*/  SEL R16, R16, 0x2, P6 ;  /* 0x0000000210107807 */ /* 0x000fe20003000000 */
[----:B0-----:R-:W-:Y:S06]  /*09c0*/  @!P2 BRA `(.L_x_4) ;  /* 0x000000000008a947 */ /* 0x001fec0003800000 */
[----:B-12---:R-:W-:Y:S01]  /*09d0*/  UCGABAR_ARV ;  /* 0x00000000000079c7 */ /* 0x006fe20008000000 */
[----:B------:R-:W-:Y:S05]  /*09e0*/  BRA `(.L_x_5) ;  /* 0x0000000000047947 */ /* 0x000fea0003800000 */
.L_x_4:
[----:B-12---:R-:W-:Y:S01]  /*09f0*/  NOP ;  /* 0x0000000000007918 */ /* 0x006fe20000000000 */
.L_x_5:
[----:B------:R-:W0:Y:S01]  /*0a00*/  LDC R17, c[0x0][0x65c] ;  /* 0x00019700ff117b82 */ /* 0x000e220000000800 */
[----:B------:R-:W-:Y:S02]  /*0a10*/  IMAD.U32 R8, RZ, RZ, UR8 ;  /* 0x00000008ff087e24 */ /* 0x000fe4000f8e00ff */
[----:B------:R-:W-:Y:S01]  /*0a20*/  IMAD.MOV.U32 R9, RZ, RZ, RZ ;  /* 0x000000ffff097224 */ /* 0x000fe200078e00ff */
[----:B0-----:R-:W-:-:S04]  /*0a30*/  ISETP.NE.AND P1, PT, R17, 0x1, PT ;  /* 0x000000011100780c */ /* 0x001fc80003f25270 */
[----:B------:R-:W-:-:S09]  /*0a40*/  P2R R5, PR, RZ, 0x2 ;  /* 0x00000002ff057803 */ /* 0x000fd20000000000 */
[----:B------:R-:W0:Y:S01]  /*0a50*/  @P1 LDC R19, c[0x0][0x10] ;  /* 0x00000400ff131b82 */ /* 0x000e220000000800 */
[----:B------:R-:W-:Y:S02]  /*0a60*/  @P1 IMAD.MOV.U32 R5, RZ, RZ, RZ ;  /* 0x000000ffff051224 */ /* 0x000fe400078e00ff */
[----:B------:R-:W-:-:S05]  /*0a70*/  @P1 IMAD.MOV.U32 R13, RZ, RZ, RZ ;  /* 0x000000ffff0d1224 */ /* 0x000fca00078e00ff */
[----:B------:R-:W1:Y:S01]  /*0a80*/  @!P1 LDC R11, c[0x0][0xc] ;  /* 0x00000300ff0b9b82 */ /* 0x000e620000000800 */
[----:B------:R-:W-:Y:S01]  /*0a90*/  ULDC UR4, c[0x0][0xc] ;  /* 0x0000030000047ab9 */ /* 0x000fe20000000800 */
[----:B------:R-:W-:Y:S01]  /*0aa0*/  ULDC UR5, c[0x0][0x10] ;  /* 0x0000040000057ab9 */ /* 0x000fe20000000800 */
[----:B------:R-:W-:Y:S01]  /*0ab0*/  ULDC UR6, c[0x0][0x14] ;  /* 0x0000050000067ab9 */ /* 0x000fe20000000800 */
[----:B------:R-:W-:-:S04]  /*0ac0*/  UIMAD.WIDE.U32 UR4, UR4, UR5, URZ ;  /* 0x00000005040472a5 */ /* 0x000fc8000f8e003f */
[----:B------:R-:W-:Y:S02]  /*0ad0*/  UIMAD.WIDE.U32 UR36, UR4, UR6, URZ ;  /* 0x00000006042472a5 */ /* 0x000fe4000f8e003f */
[----:B------:R-:W-:-:S04]  /*0ae0*/  UIMAD UR42, UR5, UR6, URZ ;  /* 0x00000006052a72a4 */ /* 0x000fc8000f8e023f */
[----:B------:R-:W-:Y:S01]  /*0af0*/  UIADD3 UR42, UR37, UR42, URZ ;  /* 0x0000002a252a7290 */ /* 0x000fe2000fffe03f */
[----:B0-----:R-:W-:-:S04]  /*0b00*/  @P1 IMAD.WIDE.U32 R18, R19, UR8, R4 ;  /* 0x0000000813121c25 */ /* 0x001fc8000f8e0004 */
[----:B------:R-:W-:Y:S02]  /*0b10*/  @P1 IMAD.IADD R19, R19, 0x1, R13 ;  /* 0x0000000113131824 */ /* 0x000fe400078e020d */
[----:B-1----:R-:W-:-:S04]  /*0b20*/  @!P1 IMAD.WIDE.U32 R8, R4, R11, R8 ;  /* 0x0000000b04089225 */ /* 0x002fc800078e0008 */
[----:B------:R-:W-:Y:S02]  /*0b30*/  @!P1 IMAD.MOV.U32 R18, RZ, RZ, R8 ;  /* 0x000000ffff129224 */ /* 0x000fe400078e0008 */
[----:B------:R-:W-:Y:S01]  /*0b40*/  @!P1 IMAD.MOV.U32 R19, RZ, RZ, R9 ;  /* 0x000000ffff139224 */ /* 0x000fe200078e0009 */
[----:B------:R-:W-:Y:S06]  /*0b50*/  @!P2 BRA `(.L_x_6) ;  /* 0x00000000000ca947 */ /* 0x000fec0003800000 */
[----:B------:R-:W-:Y:S01]  /*0b60*/  UCGABAR_WAIT ;  /* 0x0000000000007dc7 */ /* 0x000fe20008000000 */
[----:B------:R-:W-:Y:S01]  /*0b70*/  CCTL.IVALL ;  /* 0x00000000ff00798f */ /* 0x000fe20002000000 */
[----:B------:R-:W-:Y:S05]  /*0b80*/  BRA `(.L_x_7) ;  /* 0x0000000000047947 */ /* 0x000fea0003800000 */
.L_x_6:
[----:B------:R-:W-:Y:S06]  /*0b90*/  BAR.SYNC.DEFER_BLOCKING 0x0 ;  /* 0x0000000000007b1d */ /* 0x000fec0000010000 */
.L_x_7:
[----:B------:R-:W-:Y:S05]  /*0ba0*/  @!P3 BRA `(.L_x_8) ;  /* 0x0000002800f0b947 */ /* 0x000fea0003800000 */
[----:B------:R-:W-:-:S13]  /*0bb0*/  ISETP.GT.U32.AND P0, PT, R10, 0x1, PT ;  /* 0x000000010a00780c */ /* 0x000fda0003f04070 */
[----:B------:R-:W-:Y:S05]  /*0bc0*/  @P0 EXIT ;  /* 0x000000000000094d */ /* 0x000fea0003800000 */
[----:B------:R-:W-:Y:S01]  /*0bd0*/  ULDC.64 UR4, c[0x0][0x650] ;  /* 0x0001940000047ab9 */ /* 0x000fe20000000a00 */
[----:B------:R-:W-:Y:S01]  /*0be0*/  PRMT R8, RZ, 0x7610, R8 ;  /* 0x00007610ff087816 */ /* 0x000fe20000000008 */
[----:B------:R-:W-:Y:S01]  /*0bf0*/  IMAD.MOV.U32 R47, RZ, RZ, -0x1 ;  /* 0xffffffffff2f7424 */ /* 0x000fe200078e00ff */
[----:B------:R-:W-:Y:S01]  /*0c00*/  ISETP.GE.U32.AND P0, PT, R18, UR4, PT ;  /* 0x0000000412007c0c */ /* 0x000fe2000bf06070 */
[----:B------:R-:W-:Y:S02]  /*0c10*/  IMAD.MOV.U32 R48, RZ, RZ, -0x1 ;  /* 0xffffffffff307424 */ /* 0x000fe400078e00ff */
[----:B------:R-:W-:Y:S01]  /*0c20*/  IMAD.MOV.U32 R35, RZ, RZ, -0x1 ;  /* 0xffffffffff237424 */ /* 0x000fe200078e00ff */
[----:B------:R-:W-:-:S13]  /*0c30*/  ISETP.GE.U32.AND.EX P0, PT, R19, UR5, PT, P0 ;  /* 0x0000000513007c0c */ /* 0x000fda000bf06100 */
[----:B------:R-:W-:Y:S05]  /*0c40*/  @P0 BRA `(.L_x_9) ;  /* 0x0000000400240947 */ /* 0x000fea0003800000 */
[----:B------:R-:W0:Y:S01]  /*0c50*/  LDC.64 R20, c[0x0][0x628] ;  /* 0x00018a00ff147b82 */ /* 0x000e220000000a00 */
[----:B------:R-:W-:Y:S02]  /*0c60*/  IMAD.MOV.U32 R8, RZ, RZ, R18 ;  /* 0x000000ffff087224 */ /* 0x000fe400078e0012 */
[----:B------:R-:W-:-:S05]  /*0c70*/  IMAD.MOV.U32 R9, RZ, RZ, R19 ;  /* 0x000000ffff097224 */ /* 0x000fca00078e0013 */
[----:B------:R-:W1:Y:S08]  /*0c80*/  LDC R2, c[0x0][0x630] ;  /* 0x00018c00ff027b82 */ /* 0x000e700000000800 */
[----:B------:R-:W2:Y:S01]  /*0c90*/  LDC.64 R26, c[0x0][0x620] ;  /* 0x00018800ff1a7b82 */ /* 0x000ea20000000a00 */
[----:B0-----:R-:W-:-:S04]  /*0ca0*/  ISETP.NE.U32.AND P0, PT, R20, RZ, PT ;  /* 0x000000ff1400720c */ /* 0x001fc80003f05070 */
[----:B------:R-:W-:-:S13]  /*0cb0*/  ISETP.NE.AND.EX P0, PT, R21, RZ, PT, P0 ;  /* 0x000000ff1500720c */ /* 0x000fda0003f05300 */
[----:B-12---:R-:W-:Y:S05]  /*0cc0*/  @!P0 BRA `(.L_x_10) ;  /* 0x0000000000288947 */ /* 0x006fea0003800000 */
[----:B------:R-:W0:Y:S02]  /*0cd0*/  LDC R13, c[0x0][0x634] ;  /* 0x00018d00ff0d7b82 */ /* 0x000e240000000800 */
[----:B0-----:R-:W-:-:S05]  /*0ce0*/  IADD3 R13, P0, R18, R13, RZ ;  /* 0x0000000d120d7210 */ /* 0x001fca0007f1e0ff */
[----:B------:R-:W-:-:S04]  /*0cf0*/  IMAD.X R15, RZ, RZ, R19, P0 ;  /* 0x000000ffff0f7224 */ /* 0x000fc800000e0613 */
[----:B------:R-:W-:-:S04]  /*0d00*/  IMAD.WIDE.U32 R8, R15, R20, RZ ;  /* 0x000000140f087225 */ /* 0x000fc800078e00ff */
[----:B------:R-:W-:-:S04]  /*0d10*/  IMAD.WIDE.U32 R10, P0, R13, R21, R8 ;  /* 0x000000150d0a7225 */ /* 0x000fc80007800008 */
[----:B------:R-:W-:-:S04]  /*0d20*/  IMAD.WIDE.U32 R8, R13, R20, RZ ;  /* 0x000000140d087225 */ /* 0x000fc800078e00ff */
[----:B------:R-:W-:Y:S01]  /*0d30*/  IMAD.X R13, RZ, RZ, RZ, P0 ;  /* 0x000000ffff0d7224 */ /* 0x000fe200000e06ff */
[----:B------:R-:W-:Y:S01]  /*0d40*/  IADD3 RZ, P0, R9, R10, RZ ;  /* 0x0000000a09ff7210 */ /* 0x000fe20007f1e0ff */
[----:B------:R-:W-:-:S04]  /*0d50*/  IMAD.MOV.U32 R12, RZ, RZ, R11 ;  /* 0x000000ffff0c7224 */ /* 0x000fc800078e000b */
[----:B------:R-:W-:-:S08]  /*0d60*/  IMAD.WIDE.U32.X R8, R15, R21, R12, P0 ;  /* 0x000000150f087225 */ /* 0x000fd000000e040c */
.L_x_10:
[----:B------:R-:W0:Y:S01]  /*0d70*/  LDC.64 R28, c[0x0][0x640] ;  /* 0x00019000ff1c7b82 */ /* 0x000e220000000a00 */
[--C-:B------:R-:W-:Y:S01]  /*0d80*/  SHF.R.U64 R35, R8, R2, R9.reuse ;  /* 0x0000000208237219 */ /* 0x100fe20000001209 */
[----:B------:R-:W-:Y:S01]  /*0d90*/  IMAD R24, R7, R24, R4 ;  /* 0x0000001807187224 */ /* 0x000fe200078e0204 */
[----:B------:R-:W-:Y:S02]  /*0da0*/  SHF.R.U32.HI R2, RZ, R2, R9 ;  /* 0x00000002ff027219 */ /* 0x000fe40000011609 */
[----:B------:R-:W-:-:S03]  /*0db0*/  IADD3 R5, P0, RZ, -R35, RZ ;  /* 0x80000023ff057210 */ /* 0x000fc60007f1e0ff */
[----:B------:R-:W1:Y:S02]  /*0dc0*/  LDC R10, c[0x0][0x618] ;  /* 0x00018600ff0a7b82 */ /* 0x000e640000000800 */
[----:B------:R-:W-:-:S04]  /*0dd0*/  IMAD.X R9, RZ, RZ, ~R2, P0 ;  /* 0x000000ffff097224 */ /* 0x000fc800000e0e02 */
[-C--:B------:R-:W-:Y:S02]  /*0de0*/  IMAD R2, R9, R26.reuse, RZ ;  /* 0x0000001a09027224 */ /* 0x080fe400078e02ff */
[----:B------:R-:W2:Y:S01]  /*0df0*/  LDC R14, c[0x0][0x608] ;  /* 0x00018200ff0e7b82 */ /* 0x000ea20000000800 */
[----:B------:R-:W-:-:S04]  /*0e00*/  IMAD.WIDE.U32 R8, R5, R26, R18 ;  /* 0x0000001a05087225 */ /* 0x000fc800078e0012 */
[----:B------:R-:W-:Y:S02]  /*0e10*/  IMAD R5, R5, R27, R2 ;  /* 0x0000001b05057224 */ /* 0x000fe400078e0202 */
[----:B------:R-:W-:Y:S01]  /*0e20*/  IMAD.MOV.U32 R27, RZ, RZ, 0x1 ;  /* 0x00000001ff1b7424 */ /* 0x000fe200078e00ff */
[----:B------:R-:W3:Y:S01]  /*0e30*/  LDC R20, c[0x0][0x658] ;  /* 0x00019600ff147b82 */ /* 0x000ee20000000800 */
[----:B------:R-:W-:Y:S01]  /*0e40*/  IMAD.IADD R5, R9, 0x1, R5 ;  /* 0x0000000109057824 */ /* 0x000fe200078e0205 */
[----:B0-----:R-:W-:Y:S01]  /*0e50*/  ISETP.NE.U32.AND P0, PT, R28, RZ, PT ;  /* 0x000000ff1c00720c */ /* 0x001fe20003f05070 */
[----:B------:R-:W-:-:S03]  /*0e60*/  IMAD.MOV.U32 R9, RZ, RZ, -0x1 ;  /* 0xffffffffff097424 */ /* 0x000fc600078e00ff */
[----:B------:R-:W-:Y:S02]  /*0e70*/  ISETP.NE.AND.EX P0, PT, R29, RZ, PT, P0 ;  /* 0x000000ff1d00720c */ /* 0x000fe40003f05300 */
[----:B------:R-:W0:Y:S01]  /*0e80*/  LDC R15, c[0x0][0x600] ;  /* 0x00018000ff0f7b82 */ /* 0x000e220000000800 */
[-CC-:B-1----:R-:W-:Y:S02]  /*0e90*/  SHF.R.U64 R12, R8, R10.reuse, R5.reuse ;  /* 0x0000000a080c7219 */ /* 0x182fe40000001205 */
[----:B------:R-:W-:-:S05]  /*0ea0*/  SHF.R.U32.HI R5, RZ, R10, R5 ;  /* 0x0000000aff057219 */ /* 0x000fca0000011605 */
[----:B------:R-:W1:Y:S01]  /*0eb0*/  LDC R21, c[0x0][0x648] ;  /* 0x00019200ff157b82 */ /* 0x000e620000000800 */
[-CC-:B--2---:R-:W-:Y:S02]  /*0ec0*/  SHF.R.U64 R30, R12, R14.reuse, R5.reuse ;  /* 0x0000000e0c1e7219 */ /* 0x184fe40000001205 */
[----:B------:R-:W-:-:S05]  /*0ed0*/  SHF.R.U32.HI R5, RZ, R14, R5 ;  /* 0x0000000eff057219 */ /* 0x000fca0000011605 */
[----:B------:R-:W2:Y:S01]  /*0ee0*/  LDC R25, c[0x0][0x638] ;  /* 0x00018e00ff197b82 */ /* 0x000ea20000000800 */
[-CC-:B---3--:R-:W-:Y:S02]  /*0ef0*/  SHF.R.U64 R14, R30, R20.reuse, R5.reuse ;  /* 0x000000141e0e7219 */ /* 0x188fe40000001205 */
[-C--:B------:R-:W-:Y:S02]  /*0f00*/  SHF.L.U32 R2, R9, R20.reuse, RZ ;  /* 0x0000001409027219 */ /* 0x080fe400000006ff */
[----:B------:R-:W-:Y:S01]  /*0f10*/  SHF.R.U32.HI R5, RZ, R20, R5 ;  /* 0x00000014ff057219 */ /* 0x000fe20000011605 */
[----:B------:R-:W-:Y:S01]  /*0f20*/  IMAD.MOV.U32 R4, RZ, RZ, R14 ;  /* 0x000000ffff047224 */ /* 0x000fe200078e000e */
[----:B------:R-:W-:Y:S01]  /*0f30*/  LOP3.LUT R7, RZ, R2, RZ, 0x33, !PT ;  /* 0x00000002ff077212 */ /* 0x000fe200078e33ff */
[----:B------:R-:W3:Y:S01]  /*0f40*/  LDC R26, c[0x0][0x610] ;  /* 0x00018400ff1a7b82 */ /* 0x000ee20000000800 */
[----:B------:R-:W-:Y:S05]  /*0f50*/  @!P0 BRA `(.L_x_11) ;  /* 0x0000000000288947 */ /* 0x000fea0003800000 */
[----:B------:R-:W4:Y:S02]  /*0f60*/  LDC R11, c[0x0][0x64c] ;  /* 0x00019300ff0b7b82 */ /* 0x000f240000000800 */
[----:B----4-:R-:W-:-:S05]  /*0f70*/  IADD3 R11, P0, R14, R11, RZ ;  /* 0x0000000b0e0b7210 */ /* 0x010fca0007f1e0ff */
        /* <DEDUP_REMOVED lines=8> */
.L_x_11:
[----:B-1----:R-:W-:Y:S01]  /*1000*/  SHF.R.U64 R4, R4, R21, R5 ;  /* 0x0000001504047219 */ /* 0x002fe20000001205 */
[----:B0-----:R-:W-:Y:S01]  /*1010*/  VIADD R5, R15, 0xffffffff ;  /* 0xffffffff0f057836 */ /* 0x001fe20000000000 */
[----:B------:R-:W-:Y:S02]  /*1020*/  SHF.L.U32 R2, R27, R20, RZ ;  /* 0x000000141b027219 */ /* 0x000fe400000006ff */
[----:B------:R-:W-:Y:S01]  /*1030*/  LOP3.LUT R7, R30, R7, RZ, 0xc0, !PT ;  /* 0x000000071e077212 */ /* 0x000fe200078ec0ff */
[----:B------:R-:W-:Y:S01]  /*1040*/  IMAD.MOV R8, RZ, RZ, -R4 ;  /* 0x000000ffff087224 */ /* 0x000fe200078e0a04 */
[----:B------:R-:W-:Y:S02]  /*1050*/  SEL R3, R3, R24, !P1 ;  /* 0x0000001803037207 */ /* 0x000fe40004800000 */
[----:B------:R-:W-:Y:S01]  /*1060*/  LOP3.LUT R5, R12, R5, RZ, 0xc0, !PT ;  /* 0x000000050c057212 */ /* 0x000fe200078ec0ff */
[----:B------:R-:W-:Y:S02]  /*1070*/  IMAD R4, R2, R4, R7 ;  /* 0x0000000402047224 */ /* 0x000fe400078e0207 */
[----:B--2---:R-:W-:-:S02]  /*1080*/  IMAD R2, R8, R25, R14 ;  /* 0x0000001908027224 */ /* 0x004fc400078e020e */
[----:B---3--:R-:W-:Y:S02]  /*1090*/  IMAD R3, R4, R26, R3 ;  /* 0x0000001a04037224 */ /* 0x008fe400078e0203 */
[----:B------:R-:W-:Y:S02]  /*10a0*/  IMAD R2, R2, R15, R5 ;  /* 0x0000000f02027224 */ /* 0x000fe400078e0205 */
[----:B------:R-:W-:-:S03]  /*10b0*/  IMAD.MOV.U32 R8, RZ, RZ, 0x1 ;  /* 0x00000001ff087424 */ /* 0x000fc600078e00ff */
[----:B------:R-:W-:Y:S02]  /*10c0*/  SEL R48, R2, R3, !P1 ;  /* 0x0000000302307207 */ /* 0x000fe40004800000 */
[----:B------:R-:W-:-:S07]  /*10d0*/  SEL R47, R3, R2, !P1 ;  /* 0x00000002032f7207 */ /* 0x000fce0004800000 */
.L_x_9:
[----:B------:R-:W-:-:S08]  /*10e0*/  NOP ;  /* 0x0000000000007918 */ /* 0x000fd00000000000 */
[----:B------:R-:W0:Y:S02]  /*10f0*/  USETMAXREG.TRY_ALLOC.CTAPOOL UP0, 0xe8 ;  /* 0x000000e8000079c8 */ /* 0x000e240008000600 */
[----:B0-----:R-:W-:-:S13]  /*1100*/  PLOP3.LUT P0, PT, PT, PT, UP0, 0x80, 0x0 ;  /* 0x000000000000781c */ /* 0x001fda0003f0f008 */
[----:B------:R-:W-:Y:S05]  /*1110*/  @!P0 BRA `(.L_x_9) ;  /* 0xfffffffc00f08947 */ /* 0x000fea000383ffff */
[----:B------:R-:W-:Y:S01]  /*1120*/  ULDC.64 UR4, c[0x0][0x598] ;  /* 0x0001660000047ab9 */ /* 0x000fe20000000a00 */
[----:B------:R-:W-:Y:S01]  /*1130*/  ULDC.64 UR38, c[0x0][0x208] ;  /* 0x0000820000267ab9 */ /* 0x000fe20000000a00 */
[----:B------:R-:W-:-:S04]  /*1140*/  ISETP.NE.U32.AND P0, PT, RZ, UR4, PT ;  /* 0x00000004ff007c0c */ /* 0x000fc8000bf05070 */
[----:B------:R-:W-:-:S13]  /*1150*/  ISETP.NE.AND.EX P0, PT, RZ, UR5, PT, P0 ;  /* 0x00000005ff007c0c */ /* 0x000fda000bf05300 */
[----:B------:R-:W-:Y:S05]  /*1160*/  @!P0 BRA `(.L_x_12) ;  /* 0x00000000001c8947 */ /* 0x000fea0003800000 */
[----:B------:R-:W0:Y:S02]  /*1170*/  LDC.64 R2, c[0x0][0x598] ;  /* 0x00016600ff027b82 */ /* 0x000e240000000a00 */
[----:B0-----:R-:W2:Y:S02]  /*1180*/  LDG.E.64 R2, desc[UR38][R2.64] ;  /* 0x0000002602027981 */ /* 0x001ea4000c1e1b00 */
[----:B--2---:R-:W-:-:S04]  /*1190*/  ISETP.NE.U32.AND P0, PT, R2, RZ, PT ;  /* 0x000000ff0200720c */ /* 0x004fc80003f05070 */
[----:B------:R-:W-:-:S13]  /*11a0*/  ISETP.NE.AND.EX P0, PT, R3, RZ, PT, P0 ;  /* 0x000000ff0300720c */ /* 0x000fda0003f05300 */
[----:B------:R-:W-:Y:S05]  /*11b0*/  @!P0 BRA `(.L_x_12) ;  /* 0x0000000000088947 */ /* 0x000fea0003800000 */
[----:B------:R0:W5:Y:S01]  /*11c0*/  LD.E R34, desc[UR38][R2.64] ;  /* 0x0000002602227980 */ /* 0x000162000c101900 */
[----:B------:R-:W-:Y:S05]  /*11d0*/  BRA `(.L_x_13) ;  /* 0x0000000000247947 */ /* 0x000fea0003800000 */
.L_x_12:
[----:B------:R-:W-:Y:S02]  /*11e0*/  ULDC.64 UR4, c[0x0][0x588] ;  /* 0x0001620000047ab9 */ /* 0x000fe40000000a00 */
[----:B------:R-:W-:-:S04]  /*11f0*/  ISETP.NE.U32.AND P0, PT, RZ, UR4, PT ;  /* 0x00000004ff007c0c */ /* 0x000fc8000bf05070 */
[----:B------:R-:W-:-:S13]  /*1200*/  ISETP.NE.AND.EX P0, PT, RZ, UR5, PT, P0 ;  /* 0x00000005ff007c0c */ /* 0x000fda000bf05300 */
[----:B------:R-:W-:Y:S05]  /*1210*/  @!P0 BRA `(.L_x_14) ;  /* 0x00000000000c8947 */ /* 0x000fea0003800000 */
[----:B------:R-:W0:Y:S02]  /*1220*/  LDC.64 R2, c[0x0][0x588] ;  /* 0x00016200ff027b82 */ /* 0x000e240000000a00 */
[----:B0-----:R1:W5:Y:S01]  /*1230*/  LDG.E R34, desc[UR38][R2.64] ;  /* 0x0000002602227981 */ /* 0x001362000c1e1900 */
[----:B------:R-:W-:Y:S05]  /*1240*/  BRA `(.L_x_13) ;  /* 0x0000000000087947 */ /* 0x000fea0003800000 */
.L_x_14:
[----:B------:R-:W-:Y:S02]  /*1250*/  ULDC UR4, c[0x0][0x580] ;  /* 0x0001600000047ab9 */ /* 0x000fe40000000800 */
[----:B------:R-:W-:-:S07]  /*1260*/  IMAD.U32 R34, RZ, RZ, UR4 ;  /* 0x00000004ff227e24 */ /* 0x000fce000f8e00ff */
.L_x_13:
[----:B------:R-:W-:Y:S02]  /*1270*/  ULDC.64 UR4, c[0x0][0x5a0] ;  /* 0x0001680000047ab9 */ /* 0x000fe40000000a00 */
[----:B------:R-:W-:-:S04]  /*1280*/  ISETP.NE.U32.AND P0, PT, RZ, UR4, PT ;  /* 0x00000004ff007c0c */ /* 0x000fc8000bf05070 */
[----:B------:R-:W-:-:S13]  /*1290*/  ISETP.NE.AND.EX P0, PT, RZ, UR5, PT, P0 ;  /* 0x00000005ff007c0c */ /* 0x000fda000bf05300 */
[----:B------:R-:W-:Y:S05]  /*12a0*/  @!P0 BRA `(.L_x_15) ;  /* 0x00000000001c8947 */ /* 0x000fea0003800000 */
[----:B01----:R-:W0:Y:S02]  /*12b0*/  LDC.64 R2, c[0x0][0x5a0] ;  /* 0x00016800ff027b82 */ /* 0x003e240000000a00 */
[----:B0-----:R-:W2:Y:S02]  /*12c0*/  LDG.E.64 R2, desc[UR38][R2.64] ;  /* 0x0000002602027981 */ /* 0x001ea4000c1e1b00 */
[----:B--2---:R-:W-:-:S04]  /*12d0*/  ISETP.NE.U32.AND P0, PT, R2, RZ, PT ;  /* 0x000000ff0200720c */ /* 0x004fc80003f05070 */
[----:B------:R-:W-:-:S13]  /*12e0*/  ISETP.NE.AND.EX P0, PT, R3, RZ, PT, P0 ;  /* 0x000000ff0300720c */ /* 0x000fda0003f05300 */
[----:B------:R-:W-:Y:S05]  /*12f0*/  @!P0 BRA `(.L_x_15) ;  /* 0x0000000000088947 */ /* 0x000fea0003800000 */
[----:B------:R0:W5:Y:S01]  /*1300*/  LD.E R36, desc[UR38][R2.64] ;  /* 0x0000002602247980 */ /* 0x000162000c101900 */
[----:B------:R-:W-:Y:S05]  /*1310*/  BRA `(.L_x_16) ;  /* 0x0000000000247947 */ /* 0x000fea0003800000 */
.L_x_15:
[----:B------:R-:W-:Y:S02]  /*1320*/  ULDC.64 UR4, c[0x0][0x590] ;  /* 0x0001640000047ab9 */ /* 0x000fe40000000a00 */
[----:B------:R-:W-:-:S04]  /*1330*/  ISETP.NE.U32.AND P0, PT, RZ, UR4, PT ;  /* 0x00000004ff007c0c */ /* 0x000fc8000bf05070 */
[----:B------:R-:W-:-:S13]  /*1340*/  ISETP.NE.AND.EX P0, PT, RZ, UR5, PT, P0 ;  /* 0x00000005ff007c0c */ /* 0x000fda000bf05300 */
[----:B------:R-:W-:Y:S05]  /*1350*/  @!P0 BRA `(.L_x_17) ;  /* 0x00000000000c8947 */ /* 0x000fea0003800000 */
[----:B------:R-:W2:Y:S02]  /*1360*/  LDC.64 R36, c[0x0][0x590] ;  /* 0x00016400ff247b82 */ /* 0x000ea40000000a00 */
[----:B--2---:R2:W5:Y:S01]  /*1370*/  LDG.E R36, desc[UR38][R36.64] ;  /* 0x0000002624247981 */ /* 0x004562000c1e1900 */
[----:B------:R-:W-:Y:S05]  /*1380*/  BRA `(.L_x_16) ;  /* 0x0000000000087947 */ /* 0x000fea0003800000 */
.L_x_17:
[----:B------:R-:W-:Y:S02]  /*1390*/  ULDC UR4, c[0x0][0x584] ;  /* 0x0001610000047ab9 */ /* 0x000fe40000000800 */
[----:B------:R-:W-:-:S07]  /*13a0*/  IMAD.U32 R36, RZ, RZ, UR4 ;  /* 0x00000004ff247e24 */ /* 0x000fce000f8e00ff */
.L_x_16:
[----:B------:R-:W-:-:S13]  /*13b0*/  LOP3.LUT P0, RZ, R8, 0xff, RZ, 0xc0, !PT ;  /* 0x000000ff08ff7812 */ /* 0x000fda000780c0ff */
[----:B------:R-:W-:Y:S05]  /*13c0*/  @!P0 EXIT ;  /* 0x000000000000894d */ /* 0x000fea0003800000 */
[----:B------:R-:W3:Y:S01]  /*13d0*/  LDC R42, c[0x0][0x658] ;  /* 0x00019600ff2a7b82 */ /* 0x000ee20000000800 */
[----:B------:R-:W-:Y:S01]  /*13e0*/  ULDC.64 UR6, c[0x0][0x288] ;  /* 0x0000a20000067ab9 */ /* 0x000fe20000000a00 */
[----:B------:R-:W-:Y:S01]  /*13f0*/  LOP3.LUT R6, R6, 0x1, RZ, 0xc0, !PT ;  /* 0x0000000106067812 */ /* 0x000fe200078ec0ff */
[----:B------:R-:W-:Y:S01]  /*1400*/  UIADD3 UR4, UR7, 0x1f, URZ ;  /* 0x0000001f07047890 */ /* 0x000fe2000fffe03f */
[----:B01----:R-:W-:Y:S01]  /*1410*/  SHF.R.U32.HI R2, RZ, 0x2, R43 ;  /* 0x00000002ff027819 */ /* 0x003fe2000001162b */
[----:B------:R-:W-:Y:S01]  /*1420*/  IMAD.MOV.U32 R5, RZ, RZ, -0x1 ;  /* 0xffffffffff057424 */ /* 0x000fe200078e00ff */
[----:B------:R-:W-:Y:S01]  /*1430*/  SHF.R.U32.HI R0, RZ, 0x1, R0 ;  /* 0x00000001ff007819 */ /* 0x000fe20000011600 */
[----:B------:R-:W-:Y:S01]  /*1440*/  USHF.R.S32.HI UR5, URZ, 0x1f, UR4 ;  /* 0x0000001f3f057899 */ /* 0x000fe20008011404 */
[----:B------:R-:W0:Y:S01]  /*1450*/  LDC.64 R38, c[0x0][0x5c8] ;  /* 0x00017200ff267b82 */ /* 0x000e220000000a00 */
[----:B------:R-:W-:Y:S01]  /*1460*/  IMAD.SHL.U32 R3, R6, 0x40, RZ ;  /* 0x0000004006037824 */ /* 0x000fe200078e00ff */
[----:B------:R-:W-:Y:S01]  /*1470*/  LOP3.LUT R2, R2, 0x7, RZ, 0xc0, !PT ;  /* 0x0000000702027812 */ /* 0x000fe200078ec0ff */
[----:B------:R-:W-:Y:S01]  /*1480*/  ULEA.HI UR5, UR5, UR4, URZ, 0x5 ;  /* 0x0000000405057291 */ /* 0x000fe2000f8f283f */
[----:B------:R-:W-:Y:S01]  /*1490*/  LOP3.LUT R33, R0, 0x30, RZ, 0xc0, !PT ;  /* 0x0000003000217812 */ /* 0x000fe200078ec0ff */
[----:B------:R-:W-:Y:S01]  /*14a0*/  IMAD.MOV.U32 R7, RZ, RZ, 0x1 ;  /* 0x00000001ff077424 */ /* 0x000fe200078e00ff */
[--C-:B------:R-:W-:Y:S01]  /*14b0*/  LOP3.LUT R32, R3, 0x40, R2.reuse, 0xe2, !PT ;  /* 0x0000004003207812 */ /* 0x100fe200078ee202 */
[----:B------:R-:W-:Y:S01]  /*14c0*/  USHF.R.S32.HI UR43, URZ, 0x5, UR5 ;  /* 0x000000053f2b7899 */ /* 0x000fe20008011405 */
[-C--:B------:R-:W-:Y:S01]  /*14d0*/  IADD3 R3, RZ, -R33.reuse, -R2 ;  /* 0x80000021ff037210 */ /* 0x080fe20007ffe802 */
[----:B------:R-:W-:Y:S01]  /*14e0*/  IMAD.U32 R4, RZ, RZ, UR6 ;  /* 0x00000006ff047e24 */ /* 0x000fe2000f8e00ff */
[C---:B--2---:R-:W-:Y:S01]  /*14f0*/  LOP3.LUT R37, R43.reuse, 0x3, RZ, 0xc0, !PT ;  /* 0x000000032b257812 */ /* 0x044fe200078ec0ff */
[----:B------:R-:W-:Y:S01]  /*1500*/  UISETP.LT.AND UP0, UPT, UR43, 0x1, UPT ;  /* 0x000000012b00788c */ /* 0x000fe2000bf01270 */
[----:B------:R-:W-:Y:S01]  /*1510*/  LOP3.LUT R44, R43, 0x80, RZ, 0xc0, !PT ;  /* 0x000000802b2c7812 */ /* 0x000fe200078ec0ff */
[----:B------:R-:W-:Y:S01]  /*1520*/  IMAD R3, R6, -0x40, R3 ;  /* 0xffffffc006037824 */ /* 0x000fe200078e0203 */
[----:B------:R-:W-:Y:S01]  /*1530*/  ULDC UR4, c[0x0][0x284] ;  /* 0x0000a10000047ab9 */ /* 0x000fe20000000800 */
[----:B------:R-:W-:Y:S01]  /*1540*/  LOP3.LUT R32, R32, R33, RZ, 0xfc, !PT ;  /* 0x0000002120207212 */ /* 0x000fe200078efcff */
[----:B------:R-:W-:Y:S01]  /*1550*/  USEL UR44, UR43, 0x1, UP0 ;  /* 0x000000012b2c7887 */ /* 0x000fe20008000000 */
[-C--:B---3--:R-:W-:Y:S01]  /*1560*/  SHF.L.U32 R5, R5, R42.reuse, RZ ;  /* 0x0000002a05057219 */ /* 0x088fe200000006ff */
[----:B------:R-:W-:Y:S01]  /*1570*/  IMAD R37, R37, -0x2, R4 ;  /* 0xfffffffe25257824 */ /* 0x000fe200078e0204 */
[----:B------:R-:W-:Y:S01]  /*1580*/  SHF.L.U32 R42, R7, R42, RZ ;  /* 0x0000002a072a7219 */ /* 0x000fe200000006ff */
[----:B------:R-:W-:Y:S01]  /*1590*/  IMAD.SHL.U32 R43, R43, 0x2, RZ ;  /* 0x000000022b2b7824 */ /* 0x000fe200078e00ff */
[----:B------:R-:W-:Y:S01]  /*15a0*/  LOP3.LUT R62, R16, 0x1, RZ, 0xfc, !PT ;  /* 0x00000001103e7812 */ /* 0x000fe200078efcff */
[----:B------:R-:W-:Y:S01]  /*15b0*/  VIADD R46, R3, UR4 ;  /* 0x00000004032e7c36 */ /* 0x000fe20008000000 */
[----:B------:R-:W-:Y:S01]  /*15c0*/  SHF.R.U32.HI R44, RZ, 0x7, R44 ;  /* 0x00000007ff2c7819 */ /* 0x000fe2000001162c */
[----:B------:R-:W-:Y:S01]  /*15d0*/  IMAD.MOV.U32 R33, RZ, RZ, RZ ;  /* 0x000000ffff217224 */ /* 0x000fe200078e00ff */
[C-C-:B0-----:R-:W-:Y:S01]  /*15e0*/  SHF.L.U64.HI R40, R38.reuse, 0x7, R39.reuse ;  /* 0x0000000726287819 */ /* 0x141fe20000010227 */
[----:B------:R-:W-:Y:S01]  /*15f0*/  UIADD3 UR44, UR43, -UR44, URZ ;  /* 0x8000002c2b2c7290 */ /* 0x000fe2000fffe03f */
[C---:B------:R-:W-:Y:S01]  /*1600*/  SHF.L.U64.HI R41, R38.reuse, 0x3, R39 ;  /* 0x0000000326297819 */ /* 0x040fe20000010227 */
[C---:B------:R-:W-:Y:S01]  /*1610*/  IMAD.SHL.U32 R39, R38.reuse, 0x80, RZ ;  /* 0x0000008026277824 */ /* 0x040fe200078e00ff */
[----:B------:R-:W-:Y:S01]  /*1620*/  LOP3.LUT R45, RZ, R5, RZ, 0x33, !PT ;  /* 0x00000005ff2d7212 */ /* 0x000fe200078e33ff */
[----:B------:R-:W-:Y:S01]  /*1630*/  IMAD.SHL.U32 R38, R38, 0x8, RZ ;  /* 0x0000000826267824 */ /* 0x000fe200078e00ff */
[----:B------:R-:W-:Y:S01]  /*1640*/  UMOV UR40, URZ ;  /* 0x0000003f00287c82 */ /* 0x000fe20008000000 */
[----:B------:R-:W-:-:S06]  /*1650*/  UMOV UR41, URZ ;  /* 0x0000003f00297c82 */ /* 0x000fcc0008000000 */
.L_x_49:
[----:B0-----:R-:W0:Y:S01]  /*1660*/  SHFL.IDX PT, R0, R44, RZ, 0x1f ;  /* 0x00001fff2c007589 */ /* 0x001e2200000e0000 */
[----:B-1----:R-:W1:Y:S01]  /*1670*/  S2UR UR7, SR_CgaCtaId ;  /* 0x00000000000779c3 */ /* 0x002e620000008800 */
[----:B------:R-:W-:Y:S01]  /*1680*/  UMOV UR6, 0x400 ;  /* 0x0000040000067882 */ /* 0x000fe20000000000 */
[----:B0-----:R-:W-:Y:S01]  /*1690*/  R2UR UR4, R0 ;  /* 0x00000000000472ca */ /* 0x001fe200000e0000 */
[----:B-1----:R-:W-:-:S12]  /*16a0*/  ULEA UR6, UR7, UR6, 0x18 ;  /* 0x0000000607067291 */ /* 0x002fd8000f8ec03f */
[----:B------:R-:W-:-:S04]  /*16b0*/  ULEA.HI UR5, UR4, UR4, URZ, 0x1 ;  /* 0x0000000404057291 */ /* 0x000fc8000f8f083f */
[----:B------:R-:W-:-:S04]  /*16c0*/  ULOP3.LUT UR5, UR5, 0xffffe, URZ, 0xc0, !UPT ;  /* 0x000ffffe05057892 */ /* 0x000fc8000f8ec03f */
[----:B------:R-:W-:-:S03]  /*16d0*/  UIADD3 UR5, UR4, -UR5, URZ ;  /* 0x8000000504057290 */ /* 0x000fc6000fffe03f */
[----:B------:R-:W-:Y:S01]  /*16e0*/  ULDC UR4, c[0x0][0x28c] ;  /* 0x0000a30000047ab9 */ /* 0x000fe20000000800 */
[----:B------:R-:W-:Y:S01]  /*16f0*/  ULEA UR5, UR5, UR6, 0xc ;  /* 0x0000000605057291 */ /* 0x000fe2000f8e603f */
[----:B------:R-:W-:-:S03]  /*1700*/  ISETP.LT.AND P0, PT, RZ, UR4, PT ;  /* 0x00000004ff007c0c */ /* 0x000fc6000bf01270 */
[----:B------:R-:W-:-:S04]  /*1710*/  UIADD3 UR5, UR5, 0x200, URZ ;  /* 0x0000020005057890 */ /* 0x000fc8000fffe03f */
[----:B------:R-:W-:-:S04]  /*1720*/  USHF.R.U32.HI UR5, URZ, 0x4, UR5 ;  /* 0x000000043f057899 */ /* 0x000fc80008011605 */
[----:B------:R-:W-:-:S04]  /*1730*/  ULOP3.LUT UR5, UR5, 0x3fff, URZ, 0xc0, !UPT ;  /* 0x00003fff05057892 */ /* 0x000fc8000f8ec03f */
[----:B------:R-:W-:Y:S01]  /*1740*/  ULOP3.LUT UR45, UR5, 0x10000, URZ, 0xfc, !UPT ;  /* 0x00010000052d7892 */ /* 0x000fe2000f8efc3f */
[----:B--2--5:R-:W-:Y:S11]  /*1750*/  @P0 BRA `(.L_x_18) ;  /* 0x0000000000400947 */ /* 0x024ff60003800000 */
[----:B------:R-:W-:Y:S01]  /*1760*/  MOV R0, 0x0 ;  /* 0x0000000000007802 */ /* 0x000fe20000000f00 */
[----:B------:R-:W-:Y:S01]  /*1770*/  ULDC.64 UR4, c[0x4][0x68] ;  /* 0x01001a0000047ab9 */ /* 0x000fe20000000a00 */
[----:B------:R-:W-:Y:S01]  /*1780*/  ULDC.64 UR6, c[0x4][0x8] ;  /* 0x0100020000067ab9 */ /* 0x000fe20000000a00 */
[----:B------:R-:W-:Y:S01]  /*1790*/  IMAD.U32 R4, RZ, RZ, UR4 ;  /* 0x00000004ff047e24 */ /* 0x000fe2000f8e00ff */
[----:B------:R0:W1:Y:S01]  /*17a0*/  LDC.64 R2, c[0x4][R0] ;  /* 0x0100000000027b82 */ /* 0x0000620000000a00 */
[----:B------:R-:W-:Y:S01]  /*17b0*/  IMAD.U32 R5, RZ, RZ, UR5 ;  /* 0x00000005ff057e24 */ /* 0x000fe2000f8e00ff */
[----:B------:R-:W-:Y:S01]  /*17c0*/  ULDC.64 UR4, c[0x4][0x70] ;  /* 0x01001c0000047ab9 */ /* 0x000fe20000000a00 */
[----:B------:R-:W-:Y:S02]  /*17d0*/  IMAD.U32 R10, RZ, RZ, UR6 ;  /* 0x00000006ff0a7e24 */ /* 0x000fe4000f8e00ff */
[----:B------:R-:W-:Y:S02]  /*17e0*/  IMAD.U32 R6, RZ, RZ, UR4 ;  /* 0x00000004ff067e24 */ /* 0x000fe4000f8e00ff */
[----:B------:R-:W-:-:S02]  /*17f0*/  IMAD.U32 R7, RZ, RZ, UR5 ;  /* 0x00000005ff077e24 */ /* 0x000fc4000f8e00ff */
[----:B------:R-:W-:Y:S02]  /*1800*/  IMAD.U32 R11, RZ, RZ, UR7 ;  /* 0x00000007ff0b7e24 */ /* 0x000fe4000f8e00ff */
[----:B------:R-:W-:Y:S02]  /*1810*/  IMAD.MOV.U32 R8, RZ, RZ, 0x1e1 ;  /* 0x000001e1ff087424 */ /* 0x000fe400078e00ff */
[----:B------:R-:W-:Y:S02]  /*1820*/  IMAD.MOV.U32 R12, RZ, RZ, 0x1 ;  /* 0x00000001ff0c7424 */ /* 0x000fe400078e00ff */
[----:B0-----:R-:W-:-:S07]  /*1830*/  IMAD.MOV.U32 R13, RZ, RZ, RZ ;  /* 0x000000ffff0d7224 */ /* 0x001fce00078e00ff */
[----:B------:R-:W-:-:S07]  /*1840*/  LEPC R20, `(.L_x_18) ;  /* 0x000000001014794e */ /* 0x000fce0000000000 */
[----:B-1---5:R-:W-:Y:S05]  /*1850*/  CALL.ABS.NOINC R2 ;  /* 0x0000000002007343 */ /* 0x022fea0003c00000 */
.L_x_18:
[----:B------:R-:W-:-:S13]  /*1860*/  ISETP.NE.AND P0, PT, R62, 0x3, PT ;  /* 0x000000033e00780c */ /* 0x000fda0003f05270 */
[----:B------:R-:W-:Y:S05]  /*1870*/  @!P0 BRA `(.L_x_19) ;  /* 0x0000000000048947 */ /* 0x000fea0003800000 */
[----:B------:R-:W-:Y:S01]  /*1880*/  BPT.TRAP 0x1 ;  /* 0x000000040000795c */ /* 0x000fe20000300000 */
.L_x_19:
[----:B------:R-:W0:Y:S01]  /*1890*/  S2UR UR5, SR_CgaCtaId ;  /* 0x00000000000579c3 */ /* 0x000e220000008800 */
[----:B------:R-:W-:Y:S01]  /*18a0*/  UMOV UR4, 0x400 ;  /* 0x0000040000047882 */ /* 0x000fe20000000000 */
[----:B------:R-:W-:Y:S02]  /*18b0*/  IMAD.U32 R0, RZ, RZ, UR40 ;  /* 0x00000028ff007e24 */ /* 0x000fe4000f8e00ff */
[----:B------:R-:W-:-:S03]  /*18c0*/  IMAD.U32 R2, RZ, RZ, UR41 ;  /* 0x00000029ff027e24 */ /* 0x000fc6000f8e00ff */
[----:B------:R-:W-:Y:S01]  /*18d0*/  SHF.L.U32 R0, R0, 0x1f, RZ ;  /* 0x0000001f00007819 */ /* 0x000fe200000006ff */
[----:B0-----:R-:W-:-:S06]  /*18e0*/  ULEA UR4, UR5, UR4, 0x18 ;  /* 0x0000000405047291 */ /* 0x001fcc000f8ec03f */
[----:B------:R-:W-:-:S04]  /*18f0*/  IMAD.U32 R5, RZ, RZ, UR4 ;  /* 0x00000004ff057e24 */ /* 0x000fc8000f8e00ff */
[----:B------:R-:W-:-:S04]  /*1900*/  IMAD R3, R2, 0x8, R5 ;  /* 0x0000000802037824 */ /* 0x000fc800078e0205 */
[----:B------:R0:W1:Y:S01]  /*1910*/  SYNCS.PHASECHK.TRANS64.TRYWAIT P1, [R3+URZ], R0 ;  /* 0x00000000030075a7 */ /* 0x000062000802017f */
[----:B------:R-:W-:Y:S05]  /*1920*/  @!P0 BRA `(.L_x_20) ;  /* 0x0000000000048947 */ /* 0x000fea0003800000 */
[----:B------:R-:W-:Y:S01]  /*1930*/  BPT.TRAP 0x1 ;  /* 0x000000040000795c */ /* 0x000fe20000300000 */
.L_x_20:
[----:B------:R-:W-:-:S05]  /*1940*/  IMAD.U32 R2, RZ, RZ, UR44 ;  /* 0x0000002cff027e24 */ /* 0x000fca000f8e00ff */
[----:B------:R-:W-:Y:S01]  /*1950*/  ISETP.GE.AND P2, PT, R2, 0x1, PT ;  /* 0x000000010200780c */ /* 0x000fe20003f46270 */
[----:B-1----:R-:W-:-:S12]  /*1960*/  @P1 BRA `(.L_x_21) ;  /* 0x0000000000081947 */ /* 0x002fd80003800000 */
[----:B------:R-:W1:Y:S02]  /*1970*/  SYNCS.PHASECHK.TRANS64.TRYWAIT P1, [R3+URZ], R0 ;  /* 0x00000000030075a7 */ /* 0x000e64000802017f */
[----:B-1----:R-:W-:Y:S05]  /*1980*/  @!P1 BRA `(.L_x_22) ;  /* 0x0000003800c49947 */ /* 0x002fea0003800000 */
.L_x_21:
[----:B------:R-:W-:Y:S05]  /*1990*/  WARPSYNC.ALL ;  /* 0x0000000000007948 */ /* 0x000fea0003800000 */
[----:B------:R-:W-:Y:S01]  /*19a0*/  R2UR UR4, R5 ;  /* 0x00000000050472ca */ /* 0x000fe200000e0000 */
[----:B------:R-:W-:Y:S01]  /*19b0*/  UIMAD UR6, UR41, 0x300, UR45 ;  /* 0x00000300290678a4 */ /* 0x000fe2000f8e022d */
[----:B------:R-:W-:Y:S01]  /*19c0*/  WARPGROUP.ARRIVE ;  /* 0x00000000000079c5 */ /* 0x000fe20000000000 */
[----:B------:R-:W-:Y:S01]  /*19d0*/  UMOV UR9, 0x80000020 ;  /* 0x8000002000097882 */ /* 0x000fe20000000000 */
[----:B------:R-:W-:Y:S01]  /*19e0*/  UMOV UR11, 0x80000000 ;  /* 0x80000000000b7882 */ /* 0x000fe20000000000 */
[----:B------:R-:W-:-:S03]  /*19f0*/  UIADD3 UR7, UR6, 0x200, URZ ;  /* 0x0000020006077890 */ /* 0x000fc6000fffe03f */
[----:B------:R-:W-:-:S05]  /*1a00*/  UMOV UR8, UR6 ;  /* 0x0000000600087c82 */ /* 0x000fca0008000000 */
[----:B------:R-:W-:-:S04]  /*1a10*/  UIADD3 UR4, UR4, 0x36200, URZ ;  /* 0x0003620004047890 */ /* 0x000fc8000fffe03f */
[----:B------:R-:W-:-:S04]  /*1a20*/  USHF.R.U32.HI UR4, URZ, 0x4, UR4 ;  /* 0x000000043f047899 */ /* 0x000fc80008011604 */
[----:B------:R-:W-:-:S04]  /*1a30*/  ULOP3.LUT UR4, UR4, 0x3fff, URZ, 0xc0, !UPT ;  /* 0x00003fff04047892 */ /* 0x000fc8000f8ec03f */
[----:B------:R-:W-:-:S04]  /*1a40*/  ULOP3.LUT UR4, UR4, 0x10000, URZ, 0xfc, !UPT ;  /* 0x0001000004047892 */ /* 0x000fc8000f8efc3f */
[----:B------:R-:W-:-:S07]  /*1a50*/  ULEA UR5, UR41, UR4, 0x5 ;  /* 0x0000000429057291 */ /* 0x000fce000f8e283f */
[----:B------:R-:W-:Y:S02]  /*1a60*/  UMOV UR10, UR5 ;  /* 0x00000005000a7c82 */ /* 0x000fe40008000000 */
[----:B------:R-:W-:Y:S01]  /*1a70*/  HGMMA.64x8x16.F32.BF16 R28, gdesc[UR8], RZ, !UPT, gsb0 ;  /* 0x00000000081c79f0 */ /* 0x000fe2000c0018ff */
[----:B------:R-:W-:Y:S01]  /*1a80*/  UMOV UR8, UR7 ;  /* 0x0000000700087c82 */ /* 0x000fe20008000000 */
[----:B------:R-:W-:Y:S01]  /*1a90*/  UMOV UR9, 0x80000020 ;  /* 0x8000002000097882 */ /* 0x000fe20000000000 */
[----:B------:R-:W-:Y:S02]  /*1aa0*/  WARPGROUP.DEPBAR.LE gsb0, 0x0 ;  /* 0x00008000000079c5 */ /* 0x000fe40000010000 */
[----:B------:R-:W-:-:S06]  /*1ab0*/  WARPGROUP.ARRIVE ;  /* 0x00000000000079c5 */ /* 0x000fcc0000000000 */
[----:B------:R-:W-:Y:S01]  /*1ac0*/  HGMMA.64x8x16.F32.BF16 R24, gdesc[UR8], RZ, !UPT, gsb0 ;  /* 0x00000000081879f0 */ /* 0x000fe2000c0018ff */
[----:B------:R-:W-:Y:S02]  /*1ad0*/  UIADD3 UR8, UR6, 0x2, URZ ;  /* 0x0000000206087890 */ /* 0x000fe4000fffe03f */
[----:B------:R-:W-:Y:S01]  /*1ae0*/  UIADD3 UR10, UR5, 0x2, URZ ;  /* 0x00000002050a7890 */ /* 0x000fe2000fffe03f */
[----:B------:R-:W-:Y:S01]  /*1af0*/  UMOV UR9, 0x80000020 ;  /* 0x8000002000097882 */ /* 0x000fe20000000000 */
[----:B------:R-:W-:Y:S01]  /*1b00*/  UMOV UR11, 0x80000000 ;  /* 0x80000000000b7882 */ /* 0x000fe20000000000 */
[----:B------:R-:W-:Y:S01]  /*1b10*/  UIADD3 UR6, UR6, 0x202, URZ ;  /* 0x0000020206067890 */ /* 0x000fe2000fffe03f */
[----:B------:R-:W-:Y:S02]  /*1b20*/  WARPGROUP.DEPBAR.LE gsb0, 0x0 ;  /* 0x00008000000079c5 */ /* 0x000fe40000010000 */
[----:B------:R-:W-:-:S06]  /*1b30*/  WARPGROUP.ARRIVE ;  /* 0x00000000000079c5 */ /* 0x000fcc0000000000 */
[----:B------:R-:W-:Y:S01]  /*1b40*/  HGMMA.64x8x16.F32.BF16 R28, gdesc[UR8], R28, gsb0 ;  /* 0x00000000081c79f0 */ /* 0x000fe2000800181c */
[----:B------:R-:W-:Y:S01]  /*1b50*/  UMOV UR8, UR6 ;  /* 0x0000000600087c82 */ /* 0x000fe20008000000 */
[----:B------:R-:W-:Y:S01]  /*1b60*/  UMOV UR9, 0x80000020 ;  /* 0x8000002000097882 */ /* 0x000fe20000000000 */
[----:B------:R-:W-:Y:S02]  /*1b70*/  WARPGROUP.DEPBAR.LE gsb0, 0x0 ;  /* 0x00008000000079c5 */ /* 0x000fe40000010000 */
[----:B------:R-:W-:-:S06]  /*1b80*/  WARPGROUP.ARRIVE ;  /* 0x00000000000079c5 */ /* 0x000fcc0000000000 */
[----:B------:R-:W-:Y:S03]  /*1b90*/  HGMMA.64x8x16.F32.BF16 R24, gdesc[UR8], R24, gsb0 ;  /* 0x00000000081879f0 */ /* 0x000fe60008001818 */
[----:B------:R-:W-:Y:S02]  /*1ba0*/  WARPGROUP.DEPBAR.LE gsb0, 0x0 ;  /* 0x00008000000079c5 */ /* 0x000fe40000010000 */
[----:B------:R-:W-:Y:S05]  /*1bb0*/  @!P2 BRA `(.L_x_23) ;  /* 0x000000040020a947 */ /* 0x000fea0003800000 */
[----:B------:R-:W-:Y:S01]  /*1bc0*/  UIADD3 UR5, UR41, 0x1, URZ ;  /* 0x0000000129057890 */ /* 0x000fe2000fffe03f */
[----:B01----:R-:W-:Y:S02]  /*1bd0*/  IMAD.U32 R0, RZ, RZ, UR44 ;  /* 0x0000002cff007e24 */ /* 0x003fe4000f8e00ff */
[----:B------:R-:W-:Y:S01]  /*1be0*/  IMAD.U32 R2, RZ, RZ, UR41 ;  /* 0x00000029ff027e24 */ /* 0x000fe2000f8e00ff */
[----:B------:R-:W-:-:S04]  /*1bf0*/  UISETP.NE.AND UP0, UPT, UR5, 0x12, UPT ;  /* 0x000000120500788c */ /* 0x000fc8000bf05270 */
[----:B------:R-:W-:Y:S02]  /*1c00*/  USEL UR6, URZ, 0x1, UP0 ;  /* 0x000000013f067887 */ /* 0x000fe40008000000 */
[----:B------:R-:W-:Y:S02]  /*1c10*/  USEL UR5, UR5, URZ, UP0 ;  /* 0x0000003f05057287 */ /* 0x000fe40008000000 */
[----:B------:R-:W-:-:S06]  /*1c20*/  ULOP3.LUT UR6, UR40, UR6, URZ, 0x3c, !UPT ;  /* 0x0000000628067292 */ /* 0x000fcc000f8e3c3f */
[----:B------:R-:W-:-:S07]  /*1c30*/  IMAD.U32 R7, RZ, RZ, UR6 ;  /* 0x00000006ff077e24 */ /* 0x000fce000f8e00ff */
.L_x_30:
[----:B------:R-:W-:Y:S05]  /*1c40*/  @!P0 BRA `(.L_x_24) ;  /* 0x0000000000048947 */ /* 0x000fea0003800000 */
[----:B------:R-:W-:Y:S01]  /*1c50*/  BPT.TRAP 0x1 ;  /* 0x000000040000795c */ /* 0x000fe20000300000 */
.L_x_24:
[----:B------:R-:W0:Y:S01]  /*1c60*/  S2UR UR7, SR_CgaCtaId ;  /* 0x00000000000779c3 */ /* 0x000e220000008800 */
[----:B------:R-:W-:Y:S01]  /*1c70*/  UMOV UR6, 0x400 ;  /* 0x0000040000067882 */ /* 0x000fe20000000000 */
[----:B------:R-:W-:Y:S01]  /*1c80*/  IMAD.U32 R6, RZ, RZ, UR5 ;  /* 0x00000005ff067e24 */ /* 0x000fe2000f8e00ff */
[----:B------:R-:W-:Y:S01]  /*1c90*/  SHF.L.U32 R4, R7, 0x1f, RZ ;  /* 0x0000001f07047819 */ /* 0x000fe200000006ff */
[----:B0-----:R-:W-:-:S06]  /*1ca0*/  ULEA UR6, UR7, UR6, 0x18 ;  /* 0x0000000607067291 */ /* 0x001fcc000f8ec03f */
[----:B------:R-:W-:-:S04]  /*1cb0*/  IMAD.U32 R5, RZ, RZ, UR6 ;  /* 0x00000006ff057e24 */ /* 0x000fc8000f8e00ff */
[----:B------:R-:W-:-:S04]  /*1cc0*/  IMAD R3, R6, 0x8, R5 ;  /* 0x0000000806037824 */ /* 0x000fc800078e0205 */
[----:B------:R0:W1:Y:S01]  /*1cd0*/  SYNCS.PHASECHK.TRANS64.TRYWAIT P1, [R3+URZ], R4 ;  /* 0x00000004030075a7 */ /* 0x000062000802017f */
[----:B------:R-:W-:Y:S05]  /*1ce0*/  @!P0 BRA `(.L_x_25) ;  /* 0x0000000000048947 */ /* 0x000fea0003800000 */
[----:B------:R-:W-:Y:S01]  /*1cf0*/  BPT.TRAP 0x1 ;  /* 0x000000040000795c */ /* 0x000fe20000300000 */
.L_x_25:
[----:B-1----:R-:W-:Y:S05]  /*1d00*/  @P1 BRA `(.L_x_26) ;  /* 0x0000000000081947 */ /* 0x002fea0003800000 */
[----:B------:R-:W1:Y:S02]  /*1d10*/  SYNCS.PHASECHK.TRANS64.TRYWAIT P1, [R3+URZ], R4 ;  /* 0x00000004030075a7 */ /* 0x000e64000802017f */
[----:B-1----:R-:W-:Y:S05]  /*1d20*/  @!P1 BRA `(.L_x_27) ;  /* 0x0000003400f09947 */ /* 0x002fea0003800000 */
.L_x_26:
[----:B------:R-:W-:Y:S01]  /*1d30*/  ULEA UR6, UR5, UR4, 0x5 ;  /* 0x0000000405067291 */ /* 0x000fe2000f8e283f */
[----:B------:R-:W-:Y:S01]  /*1d40*/  WARPGROUP.ARRIVE ;  /* 0x00000000000079c5 */ /* 0x000fe20000000000 */
[----:B------:R-:W-:Y:S01]  /*1d50*/  UIMAD UR7, UR5, 0x300, UR45 ;  /* 0x00000300050778a4 */ /* 0x000fe2000f8e022d */
[----:B------:R-:W-:Y:S01]  /*1d60*/  UMOV UR11, 0x80000000 ;  /* 0x80000000000b7882 */ /* 0x000fe20000000000 */
[----:B------:R-:W-:Y:S02]  /*1d70*/  UMOV UR9, 0x80000020 ;  /* 0x8000002000097882 */ /* 0x000fe40000000000 */
[----:B------:R-:W-:Y:S01]  /*1d80*/  UIADD3 UR12, UR7, 0x200, URZ ;  /* 0x00000200070c7890 */ /* 0x000fe2000fffe03f */
[----:B------:R-:W-:Y:S02]  /*1d90*/  UMOV UR10, UR6 ;  /* 0x00000006000a7c82 */ /* 0x000fe40008000000 */
[----:B------:R-:W-:Y:S02]  /*1da0*/  UMOV UR8, UR7 ;  /* 0x0000000700087c82 */ /* 0x000fe40008000000 */
[----:B------:R-:W-:Y:S01]  /*1db0*/  HGMMA.64x8x16.F32.BF16 R28, gdesc[UR8], R28, gsb0 ;  /* 0x00000000081c79f0 */ /* 0x000fe2000800181c */
[----:B------:R-:W-:Y:S01]  /*1dc0*/  UMOV UR9, 0x80000020 ;  /* 0x8000002000097882 */ /* 0x000fe20000000000 */
[----:B------:R-:W-:Y:S01]  /*1dd0*/  UMOV UR8, UR12 ;  /* 0x0000000c00087c82 */ /* 0x000fe20008000000 */
[----:B------:R-:W-:-:S02]  /*1de0*/  WARPGROUP.DEPBAR.LE gsb0, 0x0 ;  /* 0x00008000000079c5 */ /* 0x000fc40000010000 */
[----:B------:R-:W-:-:S06]  /*1df0*/  WARPGROUP.ARRIVE ;  /* 0x00000000000079c5 */ /* 0x000fcc0000000000 */
[----:B------:R-:W-:Y:S01]  /*1e00*/  HGMMA.64x8x16.F32.BF16 R24, gdesc[UR8], R24, gsb0 ;  /* 0x00000000081879f0 */ /* 0x000fe20008001818 */
        /* <DEDUP_REMOVED lines=15> */
[----:B------:R-:W-:Y:S01]  /*1f00*/  BPT.TRAP 0x1 ;  /* 0x000000040000795c */ /* 0x000fe20000300000 */
.L_x_28:
[----:B------:R-:W-:-:S13]  /*1f10*/  ISETP.NE.AND P1, PT, R23, RZ, PT ;  /* 0x000000ff1700720c */ /* 0x000fda0003f25270 */
[----:B01----:R-:W-:-:S04]  /*1f20*/  @P1 IMAD R3, R2, 0x8, R5 ;  /* 0x0000000802031824 */ /* 0x003fc800078e0205 */
[----:B------:R-:W-:-:S05]  /*1f30*/  @P1 VIADD R3, R3, 0x90 ;  /* 0x0000009003031836 */ /* 0x000fca0000000000 */
[----:B------:R-:W-:-:S04]  /*1f40*/  @P1 PRMT R3, R22, 0x654, R3 ;  /* 0x0000065416031816 */ /* 0x000fc80000000003 */
[----:B------:R0:W-:Y:S01]  /*1f50*/  @P1 SYNCS.ARRIVE.TRANS64.RED.A1T0 RZ, [R3+URZ], RZ ;  /* 0x000000ff03ff19a7 */ /* 0x0001e2000810043f */
[----:B------:R-:W-:-:S13]  /*1f60*/  ISETP.GT.U32.AND P1, PT, R16, 0x1, PT ;  /* 0x000000011000780c */ /* 0x000fda0003f24070 */
[----:B0-----:R-:W-:Y:S05]  /*1f70*/  @P1 BRA `(.L_x_29) ;  /* 0x0000000000041947 */ /* 0x001fea0003800000 */
[----:B------:R-:W-:Y:S01]  /*1f80*/  BPT.TRAP 0x1 ;  /* 0x000000040000795c */ /* 0x000fe20000300000 */
.L_x_29:
[----:B------:R-:W-:Y:S01]  /*1f90*/  UIADD3 UR5, UR5, 0x1, URZ ;  /* 0x0000000105057890 */ /* 0x000fe2000fffe03f */
[----:B------:R-:W-:Y:S01]  /*1fa0*/  ISETP.GT.AND P2, PT, R0, 0x1, PT ;  /* 0x000000010000780c */ /* 0x000fe20003f44270 */
[----:B------:R-:W-:Y:S02]  /*1fb0*/  VIADD R2, R2, 0x1 ;  /* 0x0000000102027836 */ /* 0x000fe40000000000 */
[----:B------:R-:W-:Y:S01]  /*1fc0*/  UISETP.NE.AND UP0, UPT, UR5, 0x12, UPT ;  /* 0x000000120500788c */ /* 0x000fe2000bf05270 */
[----:B------:R-:W-:Y:S02]  /*1fd0*/  VIADD R0, R0, 0xffffffff ;  /* 0xffffffff00007836 */ /* 0x000fe40000000000 */
[C---:B------:R-:W-:Y:S01]  /*1fe0*/  ISETP.NE.AND P1, PT, R2.reuse, 0x12, PT ;  /* 0x000000120200780c */ /* 0x040fe20003f25270 */
[----:B------:R-:W-:Y:S02]  /*1ff0*/  USEL UR6, URZ, 0x1, UP0 ;  /* 0x000000013f067887 */ /* 0x000fe40008000000 */
[----:B------:R-:W-:Y:S01]  /*2000*/  USEL UR5, UR5, URZ, UP0 ;  /* 0x0000003f05057287 */ /* 0x000fe20008000000 */
[----:B------:R-:W-:-:S03]  /*2010*/  SEL R2, R2, RZ, P1 ;  /* 0x000000ff02027207 */ /* 0x000fc60000800000 */
[----:B------:R-:W-:Y:S01]  /*2020*/  LOP3.LUT R7, R7, UR6, RZ, 0x3c, !PT ;  /* 0x0000000607077c12 */ /* 0x000fe2000f8e3cff */
[----:B------:R-:W-:Y:S07]  /*2030*/  @P2 BRA `(.L_x_30) ;  /* 0xfffffffc00002947 */ /* 0x000fee000383ffff */
.L_x_23:
[----:B01----:R-:W0:Y:S02]  /*2040*/  LDC R0, c[0x0][0x28c] ;  /* 0x0000a300ff007b82 */ /* 0x003e240000000800 */
[----:B0-----:R-:W-:-:S13]  /*2050*/  ISETP.GE.AND P1, PT, R0, 0x1, PT ;  /* 0x000000010000780c */ /* 0x001fda0003f26270 */
[----:B------:R-:W-:Y:S05]  /*2060*/  @!P1 BRA `(.L_x_31) ;  /* 0x0000000000449947 */ /* 0x000fea0003800000 */
[----:B------:R-:W-:Y:S05]  /*2070*/  @!P0 BRA `(.L_x_32) ;  /* 0x0000000000048947 */ /* 0x000fea0003800000 */
[----:B------:R-:W-:Y:S01]  /*2080*/  BPT.TRAP 0x1 ;  /* 0x000000040000795c */ /* 0x000fe20000300000 */
.L_x_32:
[----:B------:R-:W-:-:S13]  /*2090*/  ISETP.NE.AND P0, PT, R23, RZ, PT ;  /* 0x000000ff1700720c */ /* 0x000fda0003f05270 */
[----:B------:R-:W-:-:S05]  /*20a0*/  VOTEU.ANY UP0, P0 ;  /* 0x00000000003f7886 */ /* 0x000fca0000000100 */
[----:B------:R-:W-:-:S06]  /*20b0*/  @UP0 UIADD3 UR4, UR44, UR41, URZ ;  /* 0x000000292c040290 */ /* 0x000fcc000fffe03f */
[----:B------:R-:W-:Y:S02]  /*20c0*/  IMAD.U32 R2, RZ, RZ, UR4 ;  /* 0x00000004ff027e24 */ /* 0x000fe4000f8e00ff */
[----:B------:R-:W-:Y:S02]  /*20d0*/  IMAD.U32 R7, RZ, RZ, UR4 ;  /* 0x00000004ff077e24 */ /* 0x000fe4000f8e00ff */
[----:B------:R-:W-:-:S05]  /*20e0*/  @P0 IMAD.WIDE.U32 R2, R2, 0x38e38e39, RZ ;  /* 0x38e38e3902020825 */ /* 0x000fca00078e00ff */
[----:B------:R-:W-:-:S05]  /*20f0*/  @P0 SHF.R.U32.HI R0, RZ, 0x2, R3 ;  /* 0x00000002ff000819 */ /* 0x000fca0000011603 */
[----:B------:R-:W-:-:S04]  /*2100*/  @P0 IMAD R0, R0, -0x12, R7 ;  /* 0xffffffee00000824 */ /* 0x000fc800078e0207 */
[----:B------:R-:W-:-:S04]  /*2110*/  @P0 IMAD R0, R0, 0x8, R5 ;  /* 0x0000000800000824 */ /* 0x000fc800078e0205 */
[----:B------:R-:W-:-:S05]  /*2120*/  @P0 VIADD R3, R0, 0x90 ;  /* 0x0000009000030836 */ /* 0x000fca0000000000 */
[----:B------:R-:W-:-:S04]  /*2130*/  @P0 PRMT R3, R22, 0x654, R3 ;  /* 0x0000065416030816 */ /* 0x000fc80000000003 */
[----:B------:R0:W-:Y:S01]  /*2140*/  @P0 SYNCS.ARRIVE.TRANS64.RED.A1T0 RZ, [R3+URZ], RZ ;  /* 0x000000ff03ff09a7 */ /* 0x0001e2000810043f */
[----:B------:R-:W-:-:S13]  /*2150*/  ISETP.GT.U32.AND P0, PT, R16, 0x1, PT ;  /* 0x000000011000780c */ /* 0x000fda0003f04070 */
[----:B0-----:R-:W-:Y:S05]  /*2160*/  @P0 BRA `(.L_x_31) ;  /* 0x0000000000040947 */ /* 0x001fea0003800000 */
[----:B------:R-:W-:Y:S01]  /*2170*/  BPT.TRAP 0x1 ;  /* 0x000000040000795c */ /* 0x000fe20000300000 */
.L_x_31:
[----:B------:R-:W-:Y:S01]  /*2180*/  IMAD.SHL.U32 R20, R48, 0x8, RZ ;  /* 0x0000000830147824 */ /* 0x000fe200078e00ff */
[----:B------:R-:W-:Y:S01]  /*2190*/  UIADD3 UR41, UR43, UR41, URZ ;  /* 0x000000292b297290 */ /* 0x000fe2000fffe03f */
[----:B------:R-:W-:Y:S01]  /*21a0*/  IMAD R6, R47, 0xc0, RZ ;  /* 0x000000c02f067824 */ /* 0x000fe200078e02ff */
[----:B------:R-:W-:Y:S01]  /*21b0*/  ULDC UR7, c[0x0][0x288] ;  /* 0x0000a20000077ab9 */ /* 0x000fe20000000800 */
[----:B------:R-:W-:Y:S01]  /*21c0*/  ULDC UR10, c[0x0][0x284] ;  /* 0x0000a100000a7ab9 */ /* 0x000fe20000000800 */
[----:B------:R-:W-:Y:S01]  /*21d0*/  UISETP.GT.U32.AND UP0, UPT, UR41, 0x11, UPT ;  /* 0x000000112900788c */ /* 0x000fe2000bf04070 */
[----:B------:R-:W-:Y:S01]  /*21e0*/  ISETP.GE.AND P0, PT, R20, UR7, PT ;  /* 0x0000000714007c0c */ /* 0x000fe2000bf06270 */
[----:B------:R-:W-:Y:S01]  /*21f0*/  UISETP.GE.U32.AND UP1, UPT, UR43, 0x12, UPT ;  /* 0x000000122b00788c */ /* 0x000fe2000bf26070 */
[----:B------:R-:W-:Y:S01]  /*2200*/  SHF.R.S32.HI R21, RZ, 0x1f, R35 ;  /* 0x0000001fff157819 */ /* 0x000fe20000011423 */
[----:B------:R-:W-:Y:S01]  /*2210*/  UISETP.LT.U32.AND UP0, UPT, UR43, 0x12, UP0 ;  /* 0x000000122b00788c */ /* 0x000fe20008701070 */
[----:B------:R-:W-:Y:S01]  /*2220*/  ISETP.GE.OR P0, PT, R6, UR10, P0 ;  /* 0x0000000a06007c0c */ /* 0x000fe20008706670 */
[----:B------:R-:W-:Y:S01]  /*2230*/  UIMAD.WIDE.U32 UR4, UR41, 0x38e38e39, URZ ;  /* 0x38e38e39290478a5 */ /* 0x000fe2000f8e003f */
[----:B------:R-:W-:Y:S01]  /*2240*/  LOP3.LUT R2, R20, 0x6, R43, 0xf8, !PT ;  /* 0x0000000614027812 */ /* 0x000fe200078ef82b */
[----:B------:R-:W-:Y:S01]  /*2250*/  USEL UR6, URZ, 0x1, !UP0 ;  /* 0x000000013f067887 */ /* 0x000fe2000c000000 */
[----:B------:R-:W-:-:S02]  /*2260*/  ULDC.64 UR8, c[0x0][0x5d0] ;  /* 0x0001740000087ab9 */ /* 0x000fc40000000a00 */
[----:B------:R-:W-:Y:S01]  /*2270*/  SHF.R.S32.HI R3, RZ, 0x1f, R2 ;  /* 0x0000001fff037819 */ /* 0x000fe20000011402 */
[----:B------:R-:W-:Y:S01]  /*2280*/  IMAD R0, R21, UR8, RZ ;  /* 0x0000000815007c24 */ /* 0x000fe2000f8e02ff */
[----:B------:R-:W-:Y:S02]  /*2290*/  USHF.R.U32.HI UR4, URZ, 0x2, UR5 ;  /* 0x000000023f047899 */ /* 0x000fe40008011605 */
[----:B------:R-:W-:Y:S01]  /*22a0*/  ULOP3.LUT UR40, UR40, UR6, URZ, 0x3c, !UPT ;  /* 0x0000000628287292 */ /* 0x000fe2000f8e3c3f */
[C---:B------:R-:W-:Y:S01]  /*22b0*/  IMAD R7, R35.reuse, UR9, R0 ;  /* 0x0000000923077c24 */ /* 0x040fe2000f8e0200 */
[----:B------:R-:W-:Y:S01]  /*22c0*/  UIMAD UR41, UR4, -0x12, UR41 ;  /* 0xffffffee042978a4 */ /* 0x000fe2000f8e0229 */
[----:B------:R-:W-:Y:S01]  /*22d0*/  IMAD.WIDE.U32 R4, R35, UR8, R2 ;  /* 0x0000000823047c25 */ /* 0x000fe2000f8e0002 */
[----:B------:R-:W-:-:S03]  /*22e0*/  @UP1 ULOP3.LUT UR40, UR40, 0x1, UR4, 0x78, !UPT ;  /* 0x0000000128281892 */ /* 0x000fc6000f8e7804 */
[----:B------:R-:W-:Y:S02]  /*22f0*/  IMAD.IADD R5, R5, 0x1, R7 ;  /* 0x0000000105057824 */ /* 0x000fe400078e0207 */
[----:B------:R-:W-:Y:S01]  /*2300*/  IMAD.MOV.U32 R0, RZ, RZ, -0x1 ;  /* 0xffffffffff007424 */ /* 0x000fe200078e00ff */
[----:B------:R-:W-:Y:S06]  /*2310*/  @P0 BRA `(.L_x_33) ;  /* 0x0000000c00900947 */ /* 0x000fec0003800000 */
[----:B------:R-:W0:Y:S01]  /*2320*/  LDC.64 R12, c[0x0][0x5c8] ;  /* 0x00017200ff0c7b82 */ /* 0x000e220000000a00 */
[----:B-----5:R-:W-:Y:S01]  /*2330*/  FSETP.NEU.AND P0, PT, R36, RZ, PT ;  /* 0x000000ff2400720b */ /* 0x020fe20003f0d000 */
[----:B------:R-:W-:Y:S01]  /*2340*/  IMAD.WIDE R8, R47, 0xc0, R32 ;  /* 0x000000c02f087825 */ /* 0x000fe200078e0220 */
[----:B------:R-:W-:Y:S03]  /*2350*/  BSSY B0, `(.L_x_33) ;  /* 0x00000e0000007945 */ /* 0x000fe60003800000 */
[-C--:B0-----:R-:W-:Y:S02]  /*2360*/  IMAD R6, R9, R12.reuse, RZ ;  /* 0x0000000c09067224 */ /* 0x081fe400078e02ff */
[----:B------:R-:W-:-:S04]  /*2370*/  IMAD.WIDE.U32 R56, R8, R12, R4 ;  /* 0x0000000c08387225 */ /* 0x000fc800078e0004 */
[----:B------:R-:W-:-:S04]  /*2380*/  IMAD R5, R8, R13, R6 ;  /* 0x0000000d08057224 */ /* 0x000fc800078e0206 */
[----:B------:R-:W-:Y:S01]  /*2390*/  IMAD.IADD R59, R57, 0x1, R5 ;  /* 0x00000001393b7824 */ /* 0x000fe200078e0205 */
[----:B------:R-:W-:Y:S06]  /*23a0*/  @!P0 BRA `(.L_x_34) ;  /* 0x0000000800948947 */ /* 0x000fec0003800000 */
[----:B------:R-:W0:Y:S01]  /*23b0*/  LDC.64 R6, c[0x0][0x5b8] ;  /* 0x00016e00ff067b82 */ /* 0x000e220000000a00 */
[----:B------:R-:W-:Y:S01]  /*23c0*/  SHF.R.S32.HI R11, RZ, 0x1f, R2 ;  /* 0x0000001fff0b7819 */ /* 0x000fe20000011402 */
[----:B------:R-:W-:Y:S01]  /*23d0*/  IMAD R66, R47, -0xc0, R46 ;  /* 0xffffff402f427824 */ /* 0x000fe200078e022e */
[----:B------:R-:W-:Y:S01]  /*23e0*/  ULDC.64 UR4, c[0x0][0x5c0] ;  /* 0x0001700000047ab9 */ /* 0x000fe20000000a00 */
[----:B------:R-:W-:-:S03]  /*23f0*/  IMAD.IADD R64, R37, 0x1, -R20 ;  /* 0x0000000125407824 */ /* 0x000fc600078e0a14 */
[----:B------:R-:W-:Y:S01]  /*2400*/  ISETP.GT.AND P1, PT, R66, RZ, PT ;  /* 0x000000ff4200720c */ /* 0x000fe20003f24270 */
[----:B------:R-:W1:Y:S03]  /*2410*/  LDC.64 R14, c[0x0][0x5b0] ;  /* 0x00016c00ff0e7b82 */ /* 0x000e660000000a00 */
[----:B------:R-:W-:-:S05]  /*2420*/  ISETP.GT.AND P2, PT, R64, RZ, P1 ;  /* 0x000000ff4000720c */ /* 0x000fca0000f44270 */
[----:B------:R-:W2:Y:S01]  /*2430*/  LDC.64 R4, c[0x0][0x5a8] ;  /* 0x00016a00ff047b82 */ /* 0x000ea20000000a00 */
[----:B0-----:R-:W-:-:S04]  /*2440*/  IMAD R10, R21, R6, RZ ;  /* 0x00000006150a7224 */ /* 0x001fc800078e02ff */
[----:B------:R-:W-:Y:S02]  /*2450*/  IMAD R63, R35, R7, R10 ;  /* 0x00000007233f7224 */ /* 0x000fe400078e020a */
[----:B------:R-:W-:Y:S02]  /*2460*/  IMAD.MOV.U32 R10, RZ, RZ, R2 ;  /* 0x000000ffff0a7224 */ /* 0x000fe400078e0002 */
[----:B-1----:R-:W-:Y:S02]  /*2470*/  IMAD R7, R9, R14, RZ ;  /* 0x0000000e09077224 */ /* 0x002fe400078e02ff */
[----:B------:R-:W-:-:S04]  /*2480*/  IMAD.WIDE.U32 R48, R35, R6, R10 ;  /* 0x0000000623307225 */ /* 0x000fc800078e000a */
[----:B------:R-:W-:Y:S02]  /*2490*/  IMAD.IADD R21, R49, 0x1, R63 ;  /* 0x0000000131157824 */ /* 0x000fe400078e023f */
[----:B------:R-:W-:Y:S02]  /*24a0*/  IMAD.MOV.U32 R20, RZ, RZ, R48 ;  /* 0x000000ffff147224 */ /* 0x000fe400078e0030 */
[C---:B------:R-:W-:Y:S02]  /*24b0*/  IMAD R65, R8.reuse, R15, R7 ;  /* 0x0000000f08417224 */ /* 0x040fe400078e0207 */
[----:B------:R-:W-:-:S04]  /*24c0*/  IMAD.WIDE.U32 R50, R8, R14, R20 ;  /* 0x0000000e08327225 */ /* 0x000fc800078e0014 */
[----:B------:R-:W-:Y:S01]  /*24d0*/  IMAD.IADD R7, R51, 0x1, R65 ;  /* 0x0000000133077824 */ /* 0x000fe200078e0241 */
[----:B--2---:R-:W-:-:S04]  /*24e0*/  LEA R52, P0, R50, R4, 0x1 ;  /* 0x0000000432347211 */ /* 0x004fc800078008ff */
[----:B------:R-:W-:-:S05]  /*24f0*/  LEA.HI.X R53, R50, R5, R7, 0x1, P0 ;  /* 0x0000000532357211 */ /* 0x000fca00000f0c07 */
[----:B------:R0:W2:Y:S01]  /*2500*/  @P2 LDG.E.LTC128B.U16 R7, desc[UR38][R52.64] ;  /* 0x0000002634072981 */ /* 0x0000a2000c1e1520 */
[----:B------:R-:W-:Y:S01]  /*2510*/  LEA R50, P0, R56, UR4, 0x1 ;  /* 0x0000000438327c11 */ /* 0x000fe2000f8008ff */
[----:B------:R-:W-:Y:S01]  /*2520*/  IMAD.WIDE.U32 R54, R8, R14, R10 ;  /* 0x0000000e08367225 */ /* 0x000fe200078e000a */
[----:B------:R-:W-:Y:S01]  /*2530*/  ISETP.GT.AND P1, PT, R64, 0x1, P1 ;  /* 0x000000014000780c */ /* 0x000fe20000f24270 */
[----:B------:R-:W-:Y:S01]  /*2540*/  BSSY B1, `(.L_x_35) ;  /* 0x0000010000017945 */ /* 0x000fe20003800000 */
[----:B------:R-:W-:Y:S01]  /*2550*/  LEA.HI.X R51, R56, UR5, R59, 0x1, P0 ;  /* 0x0000000538337c11 */ /* 0x000fe200080f0c3b */
[----:B------:R-:W-:Y:S02]  /*2560*/  IMAD.IADD R55, R65, 0x1, R55 ;  /* 0x0000000141377824 */ /* 0x000fe400078e0237 */
[----:B------:R-:W-:-:S03]  /*2570*/  IMAD.WIDE.U32 R54, R35, R6, R54 ;  /* 0x0000000623367225 */ /* 0x000fc600078e0036 */
[----:B0-----:R-:W-:Y:S01]  /*2580*/  LEA R52, P0, R54, R4, 0x1 ;  /* 0x0000000436347211 */ /* 0x001fe200078008ff */
[----:B--2---:R-:W-:-:S04]  /*2590*/  IMAD.U32 R47, R7, 0x10000, RZ ;  /* 0x00010000072f7824 */ /* 0x004fc800078e00ff */
[----:B------:R-:W-:-:S04]  /*25a0*/  FMUL R47, R47, R36 ;  /* 0x000000242f2f7220 */ /* 0x000fc80000400000 */
[----:B------:R-:W-:Y:S01]  /*25b0*/  FFMA R47, R28, R34, R47 ;  /* 0x000000221c2f7223 */ /* 0x000fe2000000002f */
[----:B------:R-:W-:Y:S01]  /*25c0*/  IMAD.IADD R28, R63, 0x1, R55 ;  /* 0x000000013f1c7824 */ /* 0x000fe200078e0237 */
[----:B------:R-:W-:-:S03]  /*25d0*/  SHF.L.U64.HI R55, R14, 0x3, R15 ;  /* 0x000000030e377819 */ /* 0x000fc6000001020f */
[----:B------:R-:W-:Y:S02]  /*25e0*/  F2FP.BF16.F32.PACK_AB R47, RZ, R47 ;  /* 0x0000002fff2f723e */ /* 0x000fe400000010ff */
[----:B------:R-:W-:Y:S01]  /*25f0*/  LEA.HI.X R53, R54, R5, R28, 0x1, P0 ;  /* 0x0000000536357211 */ /* 0x000fe200000f0c1c */
[----:B------:R-:W-:Y:S02]  /*2600*/  IMAD.SHL.U32 R54, R14, 0x8, RZ ;  /* 0x000000080e367824 */ /* 0x000fe400078e00ff */
[----:B------:R0:W-:Y:S01]  /*2610*/  @P2 STG.E.U16 desc[UR38][R50.64], R47 ;  /* 0x0000002f32002986 */ /* 0x0001e2000c101526 */
[----:B------:R-:W-:Y:S05]  /*2620*/  @!P1 BRA `(.L_x_36) ;  /* 0x0000000000049947 */ /* 0x000fea0003800000 */
[----:B------:R1:W5:Y:S02]  /*2630*/  LDG.E.LTC128B.U16 R7, desc[UR38][R52.64+0x2] ;  /* 0x0000022634077981 */ /* 0x000364000c1e1520 */
.L_x_36:
[----:B------:R-:W-:Y:S05]  /*2640*/  BSYNC B1 ;  /* 0x0000000000017941 */ /* 0x000fea0003800000 */
.L_x_35:
[----:B0----5:R-:W-:Y:S01]  /*2650*/  IMAD.U32 R47, R7, 0x10000, RZ ;  /* 0x00010000072f7824 */ /* 0x021fe200078e00ff */
[----:B------:R-:W-:Y:S01]  /*2660*/  ISETP.GT.AND P0, PT, R66, 0x8, PT ;  /* 0x000000084200780c */ /* 0x000fe20003f04270 */
[----:B------:R-:W-:Y:S01]  /*2670*/  IMAD.WIDE.U32 R56, R8, R14, R54 ;  /* 0x0000000e08387225 */ /* 0x000fe200078e0036 */
[----:B------:R-:W-:Y:S03]  /*2680*/  BSSY B1, `(.L_x_37) ;  /* 0x000000d000017945 */ /* 0x000fe60003800000 */
[----:B------:R-:W-:Y:S01]  /*2690*/  FMUL R28, R47, R36 ;  /* 0x000000242f1c7220 */ /* 0x000fe20000400000 */
[----:B------:R-:W-:Y:S01]  /*26a0*/  ISETP.GT.AND P2, PT, R64, RZ, P0 ;  /* 0x000000ff4000720c */ /* 0x000fe20000744270 */
[----:B------:R-:W-:Y:S02]  /*26b0*/  IMAD.IADD R59, R65, 0x1, R57 ;  /* 0x00000001413b7824 */ /* 0x000fe400078e0239 */
[----:B------:R-:W-:Y:S01]  /*26c0*/  FFMA R28, R29, R34, R28 ;  /* 0x000000221d1c7223 */ /* 0x000fe2000000001c */
[----:B------:R-:W-:-:S04]  /*26d0*/  IADD3 R29, P3, R48, R56, RZ ;  /* 0x00000038301d7210 */ /* 0x000fc80007f7e0ff */
[----:B------:R-:W-:Y:S01]  /*26e0*/  F2FP.BF16.F32.PACK_AB R47, RZ, R28 ;  /* 0x0000001cff2f723e */ /* 0x000fe200000010ff */
[----:B-1----:R-:W-:Y:S01]  /*26f0*/  IMAD.X R52, R59, 0x1, R21, P3 ;  /* 0x000000013b347824 */ /* 0x002fe200018e0615 */
[----:B------:R-:W-:-:S03]  /*2700*/  LEA R28, P3, R29, R4, 0x1 ;  /* 0x000000041d1c7211 */ /* 0x000fc600078608ff */
[----:B------:R0:W-:Y:S01]  /*2710*/  @P1 STG.E.U16 desc[UR38][R50.64+0x2], R47 ;  /* 0x0000022f32001986 */ /* 0x0001e2000c101526 */
[----:B------:R-:W-:Y:S01]  /*2720*/  LEA.HI.X R29, R29, R5, R52, 0x1, P3 ;  /* 0x000000051d1d7211 */ /* 0x000fe200018f0c34 */
[----:B------:R-:W-:Y:S08]  /*2730*/  @!P2 BRA `(.L_x_38) ;  /* 0x000000000004a947 */ /* 0x000ff00003800000 */
[----:B------:R1:W5:Y:S02]  /*2740*/  LDG.E.LTC128B.U16 R7, desc[UR38][R28.64] ;  /* 0x000000261c077981 */ /* 0x000364000c1e1520 */
.L_x_38:
[----:B------:R-:W-:Y:S05]  /*2750*/  BSYNC B1 ;  /* 0x0000000000017941 */ /* 0x000fea0003800000 */
.L_x_37:
[----:B-1---5:R-:W-:Y:S01]  /*2760*/  IMAD.U32 R29, R7, 0x10000, RZ ;  /* 0x00010000071d7824 */ /* 0x022fe200078e00ff */
[----:B------:R-:W-:Y:S01]  /*2770*/  IADD3 R52, P1, R2, R56, RZ ;  /* 0x0000003802347210 */ /* 0x000fe20007f3e0ff */
[----:B------:R-:W-:Y:S01]  /*2780*/  BSSY B1, `(.L_x_39) ;  /* 0x000000f000017945 */ /* 0x000fe20003800000 */
[----:B------:R-:W-:Y:S01]  /*2790*/  ISETP.GT.AND P0, PT, R64, 0x1, P0 ;  /* 0x000000014000780c */ /* 0x000fe20000704270 */
[----:B------:R-:W-:Y:S02]  /*27a0*/  FMUL R29, R29, R36 ;  /* 0x000000241d1d7220 */ /* 0x000fe40000400000 */
[----:B------:R-:W-:Y:S01]  /*27b0*/  IMAD.X R53, R11, 0x1, R59, P1 ;  /* 0x000000010b357824 */ /* 0x000fe200008e063b */
[----:B------:R-:W-:Y:S01]  /*27c0*/  LEA R28, P1, R38, R50, 0x1 ;  /* 0x00000032261c7211 */ /* 0x000fe200078208ff */
[----:B------:R-:W-:Y:S01]  /*27d0*/  FFMA R29, R30, R34, R29 ;  /* 0x000000221e1d7223 */ /* 0x000fe2000000001d */
[----:B------:R-:W-:-:S04]  /*27e0*/  IMAD.WIDE.U32 R52, R35, R6, R52 ;  /* 0x0000000623347225 */ /* 0x000fc800078e0034 */
[----:B0-----:R-:W-:Y:S01]  /*27f0*/  F2FP.BF16.F32.PACK_AB R47, RZ, R29 ;  /* 0x0000001dff2f723e */ /* 0x001fe200000010ff */
[----:B------:R-:W-:Y:S01]  /*2800*/  IMAD.IADD R30, R63, 0x1, R53 ;  /* 0x000000013f1e7824 */ /* 0x000fe200078e0235 */
[----:B------:R-:W-:Y:S02]  /*2810*/  LEA.HI.X R29, R38, R51, R41, 0x1, P1 ;  /* 0x00000033261d7211 */ /* 0x000fe400008f0c29 */
[----:B------:R-:W-:-:S03]  /*2820*/  LEA R50, P1, R52, R4, 0x1 ;  /* 0x0000000434327211 */ /* 0x000fc600078208ff */
[----:B------:R0:W-:Y:S01]  /*2830*/  @P2 STG.E.U16 desc[UR38][R28.64], R47 ;  /* 0x0000002f1c002986 */ /* 0x0001e2000c101526 */
[----:B------:R-:W-:Y:S01]  /*2840*/  LEA.HI.X R51, R52, R5, R30, 0x1, P1 ;  /* 0x0000000534337211 */ /* 0x000fe200008f0c1e */
[----:B------:R-:W-:Y:S08]  /*2850*/  @!P0 BRA `(.L_x_40) ;  /* 0x0000000000048947 */ /* 0x000ff00003800000 */
[----:B------:R1:W5:Y:S02]  /*2860*/  LDG.E.LTC128B.U16 R7, desc[UR38][R50.64+0x2] ;  /* 0x0000022632077981 */ /* 0x000364000c1e1520 */
.L_x_40:
[----:B------:R-:W-:Y:S05]  /*2870*/  BSYNC B1 ;  /* 0x0000000000017941 */ /* 0x000fea0003800000 */
.L_x_39:
[----:B-1----:R-:W-:Y:S01]  /*2880*/  IMAD.MOV.U32 R50, RZ, RZ, R56 ;  /* 0x000000ffff327224 */ /* 0x002fe200078e0038 */
[----:B------:R-:W-:Y:S01]  /*2890*/  ISETP.GT.AND P1, PT, R66, 0x80, PT ;  /* 0x000000804200780c */ /* 0x000fe20003f24270 */
[----:B------:R-:W-:Y:S02]  /*28a0*/  IMAD.MOV.U32 R51, RZ, RZ, R59 ;  /* 0x000000ffff337224 */ /* 0x000fe400078e003b */
[----:B0----5:R-:W-:Y:S01]  /*28b0*/  IMAD.U32 R47, R7, 0x10000, RZ ;  /* 0x00010000072f7824 */ /* 0x021fe200078e00ff */
[----:B------:R-:W-:Y:S01]  /*28c0*/  ISETP.GT.AND P2, PT, R64, RZ, P1 ;  /* 0x000000ff4000720c */ /* 0x000fe20000f44270 */
[----:B------:R-:W-:-:S04]  /*28d0*/  IMAD.WIDE.U32 R58, R14, 0x78, R50 ;  /* 0x000000780e3a7825 */ /* 0x000fc800078e0032 */
[----:B------:R-:W-:Y:S01]  /*28e0*/  FMUL R30, R47, R36 ;  /* 0x000000242f1e7220 */ /* 0x000fe20000400000 */
[----:B------:R-:W-:Y:S01]  /*28f0*/  IMAD R57, R15, 0x78, RZ ;  /* 0x000000780f397824 */ /* 0x000fe200078e02ff */
[----:B------:R-:W-:Y:S02]  /*2900*/  IADD3 R15, P3, R48, R58, RZ ;  /* 0x0000003a300f7210 */ /* 0x000fe40007f7e0ff */
[----:B------:R-:W-:Y:S01]  /*2910*/  FFMA R31, R31, R34, R30 ;  /* 0x000000221f1f7223 */ /* 0x000fe2000000001e */
[----:B------:R-:W-:-:S04]  /*2920*/  IMAD.IADD R67, R59, 0x1, R57 ;  /* 0x000000013b437824 */ /* 0x000fc800078e0239 */
[----:B------:R-:W-:Y:S01]  /*2930*/  F2FP.BF16.F32.PACK_AB R47, RZ, R31 ;  /* 0x0000001fff2f723e */ /* 0x000fe200000010ff */
[----:B------:R-:W-:Y:S01]  /*2940*/  IMAD.X R50, R67, 0x1, R21, P3 ;  /* 0x0000000143327824 */ /* 0x000fe200018e0615 */
[----:B------:R-:W-:-:S03]  /*2950*/  LEA R30, P3, R15, R4, 0x1 ;  /* 0x000000040f1e7211 */ /* 0x000fc600078608ff */
[----:B------:R0:W-:Y:S01]  /*2960*/  @P0 STG.E.U16 desc[UR38][R28.64+0x2], R47 ;  /* 0x0000022f1c000986 */ /* 0x0001e2000c101526 */
[----:B------:R-:W-:Y:S02]  /*2970*/  LEA.HI.X R31, R15, R5, R50, 0x1, P3 ;  /* 0x000000050f1f7211 */ /* 0x000fe400018f0c32 */
[----:B------:R-:W-:-:S06]  /*2980*/  PRMT R15, R7, 0x7610, R15 ;  /* 0x00007610070f7816 */ /* 0x000fcc000000000f */
[----:B------:R1:W2:Y:S01]  /*2990*/  @P2 LDG.E.LTC128B.U16 R15, desc[UR38][R30.64] ;  /* 0x000000261e0f2981 */ /* 0x0002a2000c1e1520 */
[----:B------:R-:W-:Y:S01]  /*29a0*/  IMAD.WIDE.U32 R50, R14, 0x78, R54 ;  /* 0x000000780e327825 */ /* 0x000fe200078e0036 */
[----:B------:R-:W-:Y:S03]  /*29b0*/  BSSY B1, `(.L_x_41) ;  /* 0x0000017000017945 */ /* 0x000fe60003800000 */
[----:B------:R-:W-:-:S04]  /*29c0*/  IMAD.WIDE.U32 R60, R12, 0xf0, R28 ;  /* 0x000000f00c3c7825 */ /* 0x000fc800078e001c */
[----:B------:R-:W-:Y:S02]  /*29d0*/  IMAD.IADD R57, R57, 0x1, R51 ;  /* 0x0000000139397824 */ /* 0x000fe400078e0233 */
[----:B------:R-:W-:Y:S02]  /*29e0*/  IMAD.MOV.U32 R56, RZ, RZ, R50 ;  /* 0x000000ffff387224 */ /* 0x000fe400078e0032 */
[----:B0-----:R-:W-:Y:S02]  /*29f0*/  IMAD R47, R13, 0xf0, RZ ;  /* 0x000000f00d2f7824 */ /* 0x001fe400078e02ff */
[----:B------:R-:W-:-:S04]  /*2a00*/  IMAD.WIDE.U32 R52, R8, R14, R56 ;  /* 0x0000000e08347225 */ /* 0x000fc800078e0038 */
[----:B------:R-:W-:Y:S01]  /*2a10*/  IMAD.IADD R13, R61, 0x1, R47 ;  /* 0x000000013d0d7824 */ /* 0x000fe200078e022f */
[----:B------:R-:W-:-:S04]  /*2a20*/  IADD3 R52, P0, R2, R52, RZ ;  /* 0x0000003402347210 */ /* 0x000fc80007f1e0ff */
[----:B------:R-:W-:Y:S02]  /*2a30*/  IADD3.X R53, R11, R65, R53, P0, !PT ;  /* 0x000000410b357210 */ /* 0x000fe400007fe435 */
[----:B------:R-:W-:Y:S01]  /*2a40*/  ISETP.GT.AND P0, PT, R64, 0x1, P1 ;  /* 0x000000014000780c */ /* 0x000fe20000f04270 */
[----:B-1----:R-:W-:-:S03]  /*2a50*/  IMAD.WIDE.U32 R30, R35, R6, R52 ;  /* 0x00000006231e7225 */ /* 0x002fc600078e0034 */
[----:B------:R-:W-:Y:S01]  /*2a60*/  LEA R52, P1, R30, R4, 0x1 ;  /* 0x000000041e347211 */ /* 0x000fe200078208ff */
[----:B--2---:R-:W-:-:S04]  /*2a70*/  IMAD.U32 R7, R15, 0x10000, RZ ;  /* 0x000100000f077824 */ /* 0x004fc800078e00ff */
[----:B------:R-:W-:-:S04]  /*2a80*/  FMUL R7, R7, R36 ;  /* 0x0000002407077220 */ /* 0x000fc80000400000 */
[----:B------:R-:W-:-:S05]  /*2a90*/  FFMA R7, R24, R34, R7 ;  /* 0x0000002218077223 */ /* 0x000fca0000000007 */
[----:B------:R-:W-:Y:S01]  /*2aa0*/  F2FP.BF16.F32.PACK_AB R12, RZ, R7 ;  /* 0x00000007ff0c723e */ /* 0x000fe200000010ff */
[----:B------:R-:W-:-:S03]  /*2ab0*/  IMAD.IADD R7, R63, 0x1, R31 ;  /* 0x000000013f077824 */ /* 0x000fc600078e021f */
[----:B------:R-:W-:Y:S01]  /*2ac0*/  PRMT R24, R12, 0x7610, R24 ;  /* 0x000076100c187816 */ /* 0x000fe20000000018 */
[----:B------:R-:W-:Y:S01]  /*2ad0*/  @P2 IMAD.MOV.U32 R12, RZ, RZ, R60 ;  /* 0x000000ffff0c2224 */ /* 0x000fe200078e003c */
[----:B------:R-:W-:-:S04]  /*2ae0*/  LEA.HI.X R53, R30, R5, R7, 0x1, P1 ;  /* 0x000000051e357211 */ /* 0x000fc800008f0c07 */
[----:B------:R0:W-:Y:S01]  /*2af0*/  @P2 STG.E.U16 desc[UR38][R12.64], R24 ;  /* 0x000000180c002986 */ /* 0x0001e2000c101526 */
[----:B------:R-:W-:Y:S05]  /*2b00*/  @!P0 BRA `(.L_x_42) ;  /* 0x0000000000048947 */ /* 0x000fea0003800000 */
[----:B------:R1:W5:Y:S02]  /*2b10*/  LDG.E.LTC128B.U16 R15, desc[UR38][R52.64+0x2] ;  /* 0x00000226340f7981 */ /* 0x000364000c1e1520 */
.L_x_42:
[----:B------:R-:W-:Y:S05]  /*2b20*/  BSYNC B1 ;  /* 0x0000000000017941 */ /* 0x000fea0003800000 */
.L_x_41:
[----:B-----5:R-:W-:Y:S01]  /*2b30*/  IMAD.U32 R3, R15, 0x10000, RZ ;  /* 0x000100000f037824 */ /* 0x020fe200078e00ff */
[----:B------:R-:W-:Y:S01]  /*2b40*/  ISETP.GT.AND P1, PT, R66, 0x88, PT ;  /* 0x000000884200780c */ /* 0x000fe20003f24270 */
[----:B0-----:R-:W-:Y:S01]  /*2b50*/  IMAD.IADD R13, R47, 0x1, R61 ;  /* 0x000000012f0d7824 */ /* 0x001fe200078e023d */
[----:B------:R-:W-:Y:S01]  /*2b60*/  IADD3 R48, P3, P4, R48, R58, R54 ;  /* 0x0000003a30307210 */ /* 0x000fe20007c7e036 */
[----:B------:R-:W-:Y:S01]  /*2b70*/  FMUL R10, R3, R36 ;  /* 0x00000024030a7220 */ /* 0x000fe20000400000 */
[----:B------:R-:W-:Y:S01]  /*2b80*/  ISETP.GT.AND P2, PT, R64, RZ, P1 ;  /* 0x000000ff4000720c */ /* 0x000fe20000f44270 */
[----:B------:R-:W-:Y:S01]  /*2b90*/  @P0 IMAD.MOV.U32 R12, RZ, RZ, R60 ;  /* 0x000000ffff0c0224 */ /* 0x000fe200078e003c */
[----:B------:R-:W-:Y:S01]  /*2ba0*/  IADD3.X R21, R21, R67, R55, P3, P4 ;  /* 0x0000004315157210 */ /* 0x000fe20001fe8437 */
[----:B------:R-:W-:Y:S01]  /*2bb0*/  FFMA R10, R25, R34, R10 ;  /* 0x00000022190a7223 */ /* 0x000fe2000000000a */
[----:B------:R-:W-:-:S04]  /*2bc0*/  LEA R20, P3, R48, R4, 0x1 ;  /* 0x0000000430147211 */ /* 0x000fc800078608ff */
[----:B------:R-:W-:Y:S02]  /*2bd0*/  F2FP.BF16.F32.PACK_AB R10, RZ, R10 ;  /* 0x0000000aff0a723e */ /* 0x000fe400000010ff */
[----:B------:R-:W-:Y:S02]  /*2be0*/  LEA.HI.X R21, R48, R5, R21, 0x1, P3 ;  /* 0x0000000530157211 */ /* 0x000fe400018f0c15 */
[----:B------:R-:W-:Y:S02]  /*2bf0*/  PRMT R9, R10, 0x7610, R9 ;  /* 0x000076100a097816 */ /* 0x000fe40000000009 */
[----:B------:R-:W-:-:S03]  /*2c00*/  PRMT R10, R15, 0x7610, R10 ;  /* 0x000076100f0a7816 */ /* 0x000fc6000000000a */
[----:B------:R0:W-:Y:S04]  /*2c10*/  @P0 STG.E.U16 desc[UR38][R12.64+0x2], R9 ;  /* 0x000002090c000986 */ /* 0x0001e8000c101526 */
[----:B------:R-:W2:Y:S01]  /*2c20*/  @P2 LDG.E.LTC128B.U16 R10, desc[UR38][R20.64] ;  /* 0x00000026140a2981 */ /* 0x000ea2000c1e1520 */
[----:B------:R-:W-:Y:S01]  /*2c30*/  IADD3 R50, P0, R54, R50, RZ ;  /* 0x0000003236327210 */ /* 0x000fe20007f1e0ff */
[----:B------:R-:W-:Y:S01]  /*2c40*/  BSSY B1, `(.L_x_43) ;  /* 0x0000014000017945 */ /* 0x000fe20003800000 */
[----:B------:R-:W-:Y:S02]  /*2c50*/  SHF.L.U64.HI R7, R39, 0x1, R40 ;  /* 0x0000000127077819 */ /* 0x000fe40000010228 */
[----:B------:R-:W-:Y:S01]  /*2c60*/  ISETP.GT.AND P1, PT, R64, 0x1, P1 ;  /* 0x000000014000780c */ /* 0x000fe20000f24270 */
[----:B------:R-:W-:-:S02]  /*2c70*/  IMAD.X R51, R57, 0x1, R55, P0 ;  /* 0x0000000139337824 */ /* 0x000fc400000e0637 */
[----:B------:R-:W-:Y:S01]  /*2c80*/  IMAD.WIDE.U32 R14, R8, R14, R50 ;  /* 0x0000000e080e7225 */ /* 0x000fe200078e0032 */
[----:B------:R-:W-:Y:S02]  /*2c90*/  LEA R8, P0, R39, R28, 0x1 ;  /* 0x0000001c27087211 */ /* 0x000fe400078008ff */
[----:B------:R-:W-:-:S03]  /*2ca0*/  IADD3 R2, P3, R2, R14, RZ ;  /* 0x0000000e02027210 */ /* 0x000fc60007f7e0ff */
[----:B0-----:R-:W-:Y:S02]  /*2cb0*/  IMAD.X R9, R7, 0x1, R29, P0 ;  /* 0x0000000107097824 */ /* 0x001fe400000e061d */
[----:B--2---:R-:W-:-:S04]  /*2cc0*/  IMAD.U32 R3, R10, 0x10000, RZ ;  /* 0x000100000a037824 */ /* 0x004fc800078e00ff */
[----:B------:R-:W-:-:S04]  /*2cd0*/  FMUL R3, R3, R36 ;  /* 0x0000002403037220 */ /* 0x000fc80000400000 */
[----:B------:R-:W-:-:S05]  /*2ce0*/  FFMA R3, R26, R34, R3 ;  /* 0x000000221a037223 */ /* 0x000fca0000000003 */
[----:B------:R-:W-:Y:S02]  /*2cf0*/  F2FP.BF16.F32.PACK_AB R12, RZ, R3 ;  /* 0x00000003ff0c723e */ /* 0x000fe400000010ff */
[----:B------:R-:W-:-:S03]  /*2d00*/  IADD3.X R3, R11, R65, R15, P3, !PT ;  /* 0x000000410b037210 */ /* 0x000fc60001ffe40f */
[----:B------:R0:W-:Y:S01]  /*2d10*/  @P2 STG.E.U16 desc[UR38][R8.64], R12 ;  /* 0x0000000c08002986 */ /* 0x0001e2000c101526 */
[----:B------:R-:W-:-:S04]  /*2d20*/  IMAD.WIDE.U32 R6, R35, R6, R2 ;  /* 0x0000000623067225 */ /* 0x000fc800078e0002 */
[----:B------:R-:W-:Y:S01]  /*2d30*/  IMAD.IADD R2, R63, 0x1, R7 ;  /* 0x000000013f027824 */ /* 0x000fe200078e0207 */
[----:B------:R-:W-:-:S04]  /*2d40*/  LEA R4, P0, R6, R4, 0x1 ;  /* 0x0000000406047211 */ /* 0x000fc800078008ff */
[----:B------:R-:W-:Y:S01]  /*2d50*/  LEA.HI.X R5, R6, R5, R2, 0x1, P0 ;  /* 0x0000000506057211 */ /* 0x000fe200000f0c02 */
[----:B------:R-:W-:Y:S08]  /*2d60*/  @!P1 BRA `(.L_x_44) ;  /* 0x0000000000049947 */ /* 0x000ff00003800000 */
[----:B------:R2:W5:Y:S02]  /*2d70*/  LDG.E.LTC128B.U16 R10, desc[UR38][R4.64+0x2] ;  /* 0x00000226040a7981 */ /* 0x000564000c1e1520 */
.L_x_44:
[----:B------:R-:W-:Y:S05]  /*2d80*/  BSYNC B1 ;  /* 0x0000000000017941 */ /* 0x000fea0003800000 */
.L_x_43:
[----:B------:R-:W-:Y:S05]  /*2d90*/  @!P1 BRA `(.L_x_45) ;  /* 0x0000000000ec9947 */ /* 0x000fea0003800000 */
[----:B-----5:R-:W-:-:S04]  /*2da0*/  IMAD.U32 R3, R10, 0x10000, RZ ;  /* 0x000100000a037824 */ /* 0x020fc800078e00ff */
[----:B------:R-:W-:-:S04]  /*2db0*/  FMUL R2, R3, R36 ;  /* 0x0000002403027220 */ /* 0x000fc80000400000 */
[----:B------:R-:W-:-:S05]  /*2dc0*/  FFMA R2, R27, R34, R2 ;  /* 0x000000221b027223 */ /* 0x000fca0000000002 */
[----:B------:R-:W-:-:S05]  /*2dd0*/  F2FP.BF16.F32.PACK_AB R2, RZ, R2 ;  /* 0x00000002ff02723e */ /* 0x000fca00000010ff */
[----:B------:R3:W-:Y:S01]  /*2de0*/  STG.E.U16 desc[UR38][R8.64+0x2], R2 ;  /* 0x0000020208007986 */ /* 0x0007e2000c101526 */
[----:B------:R-:W-:Y:S05]  /*2df0*/  BRA `(.L_x_45) ;  /* 0x0000000000d47947 */ /* 0x000fea0003800000 */
.L_x_34:
[----:B------:R-:W-:Y:S01]  /*2e00*/  IMAD R5, R47, -0xc0, R46 ;  /* 0xffffff402f057824 */ /* 0x000fe200078e022e */
[----:B------:R-:W-:Y:S01]  /*2e10*/  ULDC.64 UR4, c[0x0][0x5c0] ;  /* 0x0001700000047ab9 */ /* 0x000fe20000000a00 */
[----:B------:R-:W-:Y:S02]  /*2e20*/  IMAD R48, R48, -0x8, R37 ;  /* 0xfffffff830307824 */ /* 0x000fe400078e0225 */
[-C--:B------:R-:W-:Y:S01]  /*2e30*/  FMUL R28, R28, R34.reuse ;  /* 0x000000221c1c7220 */ /* 0x080fe20000400000 */
[----:B------:R-:W-:Y:S01]  /*2e40*/  LEA R2, P1, R56, UR4, 0x1 ;  /* 0x0000000438027c11 */ /* 0x000fe2000f8208ff */
[-C--:B------:R-:W-:Y:S01]  /*2e50*/  FMUL R29, R29, R34.reuse ;  /* 0x000000221d1d7220 */ /* 0x080fe20000400000 */
[C---:B------:R-:W-:Y:S01]  /*2e60*/  ISETP.GT.AND P3, PT, R5.reuse, RZ, PT ;  /* 0x000000ff0500720c */ /* 0x040fe20003f64270 */
[-C--:B------:R-:W-:Y:S01]  /*2e70*/  FMUL R30, R30, R34.reuse ;  /* 0x000000221e1e7220 */ /* 0x080fe20000400000 */
[----:B------:R-:W-:Y:S01]  /*2e80*/  ISETP.GT.AND P2, PT, R5, 0x8, PT ;  /* 0x000000080500780c */ /* 0x000fe20003f44270 */
[-C--:B------:R-:W-:Y:S01]  /*2e90*/  FMUL R31, R31, R34.reuse ;  /* 0x000000221f1f7220 */ /* 0x080fe20000400000 */
[----:B------:R-:W-:Y:S01]  /*2ea0*/  ISETP.GT.AND P0, PT, R48, RZ, P3 ;  /* 0x000000ff3000720c */ /* 0x000fe20001f04270 */
[-C--:B------:R-:W-:Y:S01]  /*2eb0*/  FMUL R24, R24, R34.reuse ;  /* 0x0000002218187220 */ /* 0x080fe20000400000 */
[C---:B------:R-:W-:Y:S01]  /*2ec0*/  ISETP.GT.AND P3, PT, R48.reuse, 0x1, P3 ;  /* 0x000000013000780c */ /* 0x040fe20001f64270 */
[----:B------:R-:W-:Y:S01]  /*2ed0*/  IMAD R13, R13, 0xf0, RZ ;  /* 0x000000f00d0d7824 */ /* 0x000fe200078e02ff */
[----:B------:R-:W-:Y:S01]  /*2ee0*/  ISETP.GT.AND P4, PT, R48, RZ, P2 ;  /* 0x000000ff3000720c */ /* 0x000fe20001784270 */
[-C--:B------:R-:W-:Y:S01]  /*2ef0*/  FMUL R25, R25, R34.reuse ;  /* 0x0000002219197220 */ /* 0x080fe20000400000 */
[----:B------:R-:W-:Y:S01]  /*2f00*/  LEA.HI.X R3, R56, UR5, R59, 0x1, P1 ;  /* 0x0000000538037c11 */ /* 0x000fe200088f0c3b */
[----:B------:R-:W-:Y:S01]  /*2f10*/  FMUL R26, R26, R34 ;  /* 0x000000221a1a7220 */ /* 0x000fe20000400000 */
[----:B------:R-:W-:Y:S01]  /*2f20*/  F2FP.BF16.F32.PACK_AB R28, RZ, R28 ;  /* 0x0000001cff1c723e */ /* 0x000fe200000010ff */
[----:B------:R-:W-:Y:S01]  /*2f30*/  FMUL R27, R27, R34 ;  /* 0x000000221b1b7220 */ /* 0x000fe20000400000 */
[----:B------:R-:W-:-:S02]  /*2f40*/  LEA R4, P5, R38, R2, 0x1 ;  /* 0x0000000226047211 */ /* 0x000fc400078a08ff */
[----:B------:R-:W-:Y:S01]  /*2f50*/  F2FP.BF16.F32.PACK_AB R29, RZ, R29 ;  /* 0x0000001dff1d723e */ /* 0x000fe200000010ff */
[----:B------:R-:W-:Y:S01]  /*2f60*/  @P0 STG.E.U16 desc[UR38][R2.64], R28 ;  /* 0x0000001c02000986 */ /* 0x000fe2000c101526 */
[C---:B------:R-:W-:Y:S02]  /*2f70*/  ISETP.GT.AND P1, PT, R5.reuse, 0x80, PT ;  /* 0x000000800500780c */ /* 0x040fe40003f24270 */
[----:B------:R-:W-:Y:S01]  /*2f80*/  ISETP.GT.AND P0, PT, R5, 0x88, PT ;  /* 0x000000880500780c */ /* 0x000fe20003f04270 */
[----:B------:R0:W-:Y:S01]  /*2f90*/  @P3 STG.E.U16 desc[UR38][R2.64+0x2], R29 ;  /* 0x0000021d02003986 */ /* 0x0001e2000c101526 */
[----:B------:R-:W-:Y:S02]  /*2fa0*/  F2FP.BF16.F32.PACK_AB R30, RZ, R30 ;  /* 0x0000001eff1e723e */ /* 0x000fe400000010ff */
[----:B------:R-:W-:Y:S02]  /*2fb0*/  LEA.HI.X R5, R38, R3, R41, 0x1, P5 ;  /* 0x0000000326057211 */ /* 0x000fe400028f0c29 */
[----:B------:R-:W-:-:S02]  /*2fc0*/  SHF.L.U64.HI R7, R39, 0x1, R40 ;  /* 0x0000000127077819 */ /* 0x000fc40000010228 */
[----:B------:R-:W-:Y:S01]  /*2fd0*/  LEA R8, P3, R39, R4, 0x1 ;  /* 0x0000000427087211 */ /* 0x000fe200078608ff */
[----:B------:R-:W-:Y:S01]  /*2fe0*/  @P4 STG.E.U16 desc[UR38][R4.64], R30 ;  /* 0x0000001e04004986 */ /* 0x000fe2000c101526 */
[C---:B------:R-:W-:Y:S02]  /*2ff0*/  ISETP.GT.AND P4, PT, R48.reuse, RZ, P1 ;  /* 0x000000ff3000720c */ /* 0x040fe40000f84270 */
[C---:B------:R-:W-:Y:S01]  /*3000*/  ISETP.GT.AND P2, PT, R48.reuse, 0x1, P2 ;  /* 0x000000013000780c */ /* 0x040fe20001744270 */
[--C-:B------:R-:W-:Y:S01]  /*3010*/  IMAD.X R9, R7, 0x1, R5.reuse, P3 ;  /* 0x0000000107097824 */ /* 0x100fe200018e0605 */
[----:B------:R-:W-:Y:S01]  /*3020*/  ISETP.GT.AND P5, PT, R48, RZ, P0 ;  /* 0x000000ff3000720c */ /* 0x000fe200007a4270 */
[----:B------:R-:W-:Y:S01]  /*3030*/  IMAD.WIDE.U32 R6, R12, 0xf0, R4 ;  /* 0x000000f00c067825 */ /* 0x000fe200078e0004 */
[C---:B------:R-:W-:Y:S02]  /*3040*/  ISETP.GT.AND P0, PT, R48.reuse, 0x1, P0 ;  /* 0x000000013000780c */ /* 0x040fe40000704270 */
[----:B------:R-:W-:Y:S01]  /*3050*/  ISETP.GT.AND P1, PT, R48, 0x1, P1 ;  /* 0x000000013000780c */ /* 0x000fe20000f24270 */
[C-C-:B0-----:R-:W-:Y:S01]  /*3060*/  IMAD.IADD R3, R13.reuse, 0x1, R7.reuse ;  /* 0x000000010d037824 */ /* 0x141fe200078e0207 */
[----:B------:R-:W-:Y:S01]  /*3070*/  F2FP.BF16.F32.PACK_AB R31, RZ, R31 ;  /* 0x0000001fff1f723e */ /* 0x000fe200000010ff */
[----:B------:R-:W-:Y:S01]  /*3080*/  IMAD.IADD R7, R13, 0x1, R7 ;  /* 0x000000010d077824 */ /* 0x000fe200078e0207 */
[----:B------:R-:W-:Y:S01]  /*3090*/  F2FP.BF16.F32.PACK_AB R24, RZ, R24 ;  /* 0x00000018ff18723e */ /* 0x000fe200000010ff */
[----:B------:R-:W-:Y:S01]  /*30a0*/  @P4 IMAD.MOV.U32 R2, RZ, RZ, R6 ;  /* 0x000000ffff024224 */ /* 0x000fe200078e0006 */
[----:B------:R-:W-:Y:S01]  /*30b0*/  F2FP.BF16.F32.PACK_AB R25, RZ, R25 ;  /* 0x00000019ff19723e */ /* 0x000fe200000010ff */
[----:B------:R-:W-:Y:S01]  /*30c0*/  @P2 STG.E.U16 desc[UR38][R4.64+0x2], R31 ;  /* 0x0000021f04002986 */ /* 0x000fe2000c101526 */
[----:B------:R-:W-:-:S02]  /*30d0*/  F2FP.BF16.F32.PACK_AB R26, RZ, R26 ;  /* 0x0000001aff1a723e */ /* 0x000fc400000010ff */
[----:B------:R-:W-:Y:S01]  /*30e0*/  F2FP.BF16.F32.PACK_AB R27, RZ, R27 ;  /* 0x0000001bff1b723e */ /* 0x000fe200000010ff */
[----:B------:R0:W-:Y:S04]  /*30f0*/  @P4 STG.E.U16 desc[UR38][R2.64], R24 ;  /* 0x0000001802004986 */ /* 0x0001e8000c101526 */
[----:B------:R4:W-:Y:S04]  /*3100*/  @P1 STG.E.U16 desc[UR38][R6.64+0x2], R25 ;  /* 0x0000021906001986 */ /* 0x0009e8000c101526 */
[----:B------:R4:W-:Y:S01]  /*3110*/  @P5 STG.E.U16 desc[UR38][R8.64], R26 ;  /* 0x0000001a08005986 */ /* 0x0009e2000c101526 */
[----:B0-----:R-:W-:-:S02]  /*3120*/  @P0 IMAD.MOV.U32 R2, RZ, RZ, R8 ;  /* 0x000000ffff020224 */ /* 0x001fc400078e0008 */
[----:B------:R-:W-:-:S05]  /*3130*/  @P0 IMAD.MOV.U32 R3, RZ, RZ, R9 ;  /* 0x000000ffff030224 */ /* 0x000fca00078e0009 */
[----:B------:R4:W-:Y:S02]  /*3140*/  @P0 STG.E.U16 desc[UR38][R2.64+0x2], R27 ;  /* 0x0000021b02000986 */ /* 0x0009e4000c101526 */
.L_x_45:
[----:B------:R-:W-:Y:S05]  /*3150*/  BSYNC B0 ;  /* 0x0000000000007941 */ /* 0x000fea0003800000 */
.L_x_33:
[----:B------:R-:W-:Y:S01]  /*3160*/  IADD3 R18, P0, R18, UR36, RZ ;  /* 0x0000002412127c10 */ /* 0x000fe2000ff1e0ff */
[----:B------:R-:W-:Y:S01]  /*3170*/  ULDC.64 UR4, c[0x0][0x650] ;  /* 0x0001940000047ab9 */ /* 0x000fe20000000a00 */
[----:B---34-:R-:W-:Y:S01]  /*3180*/  PRMT R2, RZ, 0x7610, R2 ;  /* 0x00007610ff027816 */ /* 0x018fe20000000002 */
[----:B------:R-:W-:Y:S01]  /*3190*/  IMAD.MOV.U32 R48, RZ, RZ, -0x1 ;  /* 0xffffffffff307424 */ /* 0x000fe200078e00ff */
[----:B------:R-:W-:Y:S01]  /*31a0*/  IADD3.X R19, R19, UR42, RZ, P0, !PT ;  /* 0x0000002a13137c10 */ /* 0x000fe200087fe4ff */
[----:B------:R-:W-:Y:S01]  /*31b0*/  IMAD.MOV.U32 R35, RZ, RZ, -0x1 ;  /* 0xffffffffff237424 */ /* 0x000fe200078e00ff */
[----:B------:R-:W-:-:S04]  /*31c0*/  ISETP.GE.U32.AND P0, PT, R18, UR4, PT ;  /* 0x0000000412007c0c */ /* 0x000fc8000bf06070 */
[----:B------:R-:W-:-:S13]  /*31d0*/  ISETP.GE.U32.AND.EX P0, PT, R19, UR5, PT, P0 ;  /* 0x0000000513007c0c */ /* 0x000fda000bf06100 */
[----:B------:R-:W-:Y:S05]  /*31e0*/  @P0 BRA `(.L_x_46) ;  /* 0x0000000400500947 */ /* 0x000fea0003800000 */
[----:B0-----:R-:W0:Y:S01]  /*31f0*/  LDC.64 R8, c[0x0][0x628] ;  /* 0x00018a00ff087b82 */ /* 0x001e220000000a00 */
[----:B------:R-:W3:Y:S01]  /*3200*/  S2R R14, SR_CTAID.X ;  /* 0x00000000000e7919 */ /* 0x000ee20000002500 */
[----:B------:R-:W-:Y:S02]  /*3210*/  IMAD.MOV.U32 R6, RZ, RZ, R18 ;  /* 0x000000ffff067224 */ /* 0x000fe400078e0012 */
[----:B------:R-:W-:Y:S01]  /*3220*/  IMAD.MOV.U32 R7, RZ, RZ, R19 ;  /* 0x000000ffff077224 */ /* 0x000fe200078e0013 */
[----:B------:R-:W4:Y:S03]  /*3230*/  S2R R15, SR_CTAID.Y ;  /* 0x00000000000f7919 */ /* 0x000f260000002600 */
[----:B------:R-:W1:Y:S08]  /*3240*/  LDC R0, c[0x0][0x630] ;  /* 0x00018c00ff007b82 */ /* 0x000e700000000800 */
[----:B------:R-:W1:Y:S01]  /*3250*/  LDC.64 R12, c[0x0][0x620] ;  /* 0x00018800ff0c7b82 */ /* 0x000e620000000a00 */
[----:B0-----:R-:W-:-:S04]  /*3260*/  ISETP.NE.U32.AND P0, PT, R8, RZ, PT ;  /* 0x000000ff0800720c */ /* 0x001fc80003f05070 */
[----:B------:R-:W-:-:S13]  /*3270*/  ISETP.NE.AND.EX P0, PT, R9, RZ, PT, P0 ;  /* 0x000000ff0900720c */ /* 0x000fda0003f05300 */
[----:B-1-34-:R-:W-:Y:S05]  /*3280*/  @!P0 BRA `(.L_x_47) ;  /* 0x0000000000288947 */ /* 0x01afea0003800000 */
[----:B------:R-:W0:Y:S02]  /*3290*/  LDC R3, c[0x0][0x634] ;  /* 0x00018d00ff037b82 */ /* 0x000e240000000800 */
[----:B0-----:R-:W-:-:S05]  /*32a0*/  IADD3 R7, P0, R18, R3, RZ ;  /* 0x0000000312077210 */ /* 0x001fca0007f1e0ff */
[----:B------:R-:W-:-:S04]  /*32b0*/  IMAD.X R11, RZ, RZ, R19, P0 ;  /* 0x000000ffff0b7224 */ /* 0x000fc800000e0613 */
[----:B------:R-:W-:-:S04]  /*32c0*/  IMAD.WIDE.U32 R2, R11, R8, RZ ;  /* 0x000000080b027225 */ /* 0x000fc800078e00ff */
[----:B--2---:R-:W-:-:S04]  /*32d0*/  IMAD.WIDE.U32 R4, P0, R7, R9, R2 ;  /* 0x0000000907047225 */ /* 0x004fc80007800002 */
[----:B------:R-:W-:-:S04]  /*32e0*/  IMAD.WIDE.U32 R2, R7, R8, RZ ;  /* 0x0000000807027225 */ /* 0x000fc800078e00ff */
[----:B------:R-:W-:Y:S01]  /*32f0*/  IMAD.X R7, RZ, RZ, RZ, P0 ;  /* 0x000000ffff077224 */ /* 0x000fe200000e06ff */
[----:B------:R-:W-:Y:S01]  /*3300*/  IADD3 RZ, P0, R3, R4, RZ ;  /* 0x0000000403ff7210 */ /* 0x000fe20007f1e0ff */
[----:B------:R-:W-:-:S04]  /*3310*/  IMAD.MOV.U32 R6, RZ, RZ, R5 ;  /* 0x000000ffff067224 */ /* 0x000fc800078e0005 */
[----:B------:R-:W-:-:S08]  /*3320*/  IMAD.WIDE.U32.X R6, R11, R9, R6, P0 ;  /* 0x000000090b067225 */ /* 0x000fd000000e0406 */
.L_x_47:
[----:B------:R-:W0:Y:S01]  /*3330*/  LDC.64 R28, c[0x0][0x640] ;  /* 0x00019000ff1c7b82 */ /* 0x000e220000000a00 */
[-CC-:B------:R-:W-:Y:S01]  /*3340*/  SHF.R.U64 R35, R6, R0.reuse, R7.reuse ;  /* 0x0000000006237219 */ /* 0x180fe20000001207 */
[----:B------:R-:W-:Y:S01]  /*3350*/  ULDC UR4, c[0x0][0x150] ;  /* 0x0000540000047ab9 */ /* 0x000fe20000000800 */
[----:B------:R-:W-:Y:S02]  /*3360*/  SHF.R.U32.HI R0, RZ, R0, R7 ;  /* 0x00000000ff007219 */ /* 0x000fe40000011607 */
[----:B--2---:R-:W-:Y:S02]  /*3370*/  IADD3 R5, P0, RZ, -R35, RZ ;  /* 0x80000023ff057210 */ /* 0x004fe40007f1e0ff */
[----:B------:R-:W-:Y:S01]  /*3380*/  I2FP.F32.U32 R6, R14 ;  /* 0x0000000e00067245 */ /* 0x000fe20000201000 */
[----:B------:R-:W1:Y:S02]  /*3390*/  LDC R4, c[0x0][0x618] ;  /* 0x00018600ff047b82 */ /* 0x000e640000000800 */
[----:B------:R-:W-:-:S02]  /*33a0*/  IMAD.X R3, RZ, RZ, ~R0, P0 ;  /* 0x000000ffff037224 */ /* 0x000fc400000e0e00 */
[----:B------:R-:W-:Y:S01]  /*33b0*/  FMUL R6, R6, UR4 ;  /* 0x0000000406067c20 */ /* 0x000fe20008400000 */
[----:B------:R-:W-:Y:S01]  /*33c0*/  ULDC UR4, c[0x0][0x154] ;  /* 0x0000550000047ab9 */ /* 0x000fe20000000800 */
[-C--:B------:R-:W-:Y:S02]  /*33d0*/  IMAD R0, R3, R12.reuse, RZ ;  /* 0x0000000c03007224 */ /* 0x080fe400078e02ff */
[----:B------:R-:W2:Y:S01]  /*33e0*/  LDC R24, c[0x0][0x608] ;  /* 0x00018200ff187b82 */ /* 0x000ea20000000800 */
[C---:B------:R-:W-:Y:S01]  /*33f0*/  IMAD.WIDE.U32 R2, R5.reuse, R12, R18 ;  /* 0x0000000c05027225 */ /* 0x040fe200078e0012 */
[----:B------:R-:W3:Y:S03]  /*3400*/  F2I.U32.TRUNC.NTZ R6, R6 ;  /* 0x0000000600067305 */ /* 0x000ee6000020f000 */
[----:B------:R-:W-:Y:S01]  /*3410*/  IMAD R5, R5, R13, R0 ;  /* 0x0000000d05057224 */ /* 0x000fe200078e0200 */
[----:B------:R-:W-:-:S02]  /*3420*/  I2FP.F32.U32 R0, R15 ;  /* 0x0000000f00007245 */ /* 0x000fc40000201000 */
[----:B------:R-:W4:Y:S01]  /*3430*/  LDC R26, c[0x0][0x658] ;  /* 0x00019600ff1a7b82 */ /* 0x000f220000000800 */
[----:B------:R-:W-:Y:S01]  /*3440*/  IMAD.IADD R3, R3, 0x1, R5 ;  /* 0x0000000103037824 */ /* 0x000fe200078e0205 */
[----:B0-----:R-:W-:Y:S01]  /*3450*/  ISETP.NE.U32.AND P0, PT, R28, RZ, PT ;  /* 0x000000ff1c00720c */ /* 0x001fe20003f05070 */
[----:B------:R-:W-:-:S03]  /*3460*/  FMUL R0, R0, UR4 ;  /* 0x0000000400007c20 */ /* 0x000fc60008400000 */
[----:B------:R-:W-:Y:S01]  /*3470*/  ISETP.NE.AND.EX P0, PT, R29, RZ, PT, P0 ;  /* 0x000000ff1d00720c */ /* 0x000fe20003f05300 */
[----:B------:R0:W0:Y:S01]  /*3480*/  F2I.U32.TRUNC.NTZ R12, R0 ;  /* 0x00000000000c7305 */ /* 0x000022000020f000 */
[----:B------:R-:W0:Y:S01]  /*3490*/  LDC R7, c[0x0][0x144] ;  /* 0x00005100ff077b82 */ /* 0x000e220000000800 */
[-CC-:B-1----:R-:W-:Y:S01]  /*34a0*/  SHF.R.U64 R8, R2, R4.reuse, R3.reuse ;  /* 0x0000000402087219 */ /* 0x182fe20000001203 */
[----:B---3--:R-:W-:Y:S01]  /*34b0*/  IMAD.MOV R6, RZ, RZ, -R6 ;  /* 0x000000ffff067224 */ /* 0x008fe200078e0a06 */
[----:B------:R-:W-:-:S05]  /*34c0*/  SHF.R.U32.HI R3, RZ, R4, R3 ;  /* 0x00000004ff037219 */ /* 0x000fca0000011603 */
[----:B------:R-:W1:Y:S01]  /*34d0*/  LDC R20, c[0x0][0x148] ;  /* 0x00005200ff147b82 */ /* 0x000e620000000800 */
[-CC-:B--2--5:R-:W-:Y:S02]  /*34e0*/  SHF.R.U64 R10, R8, R24.reuse, R3.reuse ;  /* 0x00000018080a7219 */ /* 0x1a4fe40000001203 */
[----:B------:R-:W-:-:S05]  /*34f0*/  SHF.R.U32.HI R3, RZ, R24, R3 ;  /* 0x00000018ff037219 */ /* 0x000fca0000011603 */
[----:B------:R-:W2:Y:S01]  /*3500*/  LDC R25, c[0x0][0x648] ;  /* 0x00019200ff197b82 */ /* 0x000ea20000000800 */
[-CC-:B----4-:R-:W-:Y:S02]  /*3510*/  SHF.R.U64 R11, R10, R26.reuse, R3.reuse ;  /* 0x0000001a0a0b7219 */ /* 0x190fe40000001203 */
[----:B------:R-:W-:-:S03]  /*3520*/  SHF.R.U32.HI R3, RZ, R26, R3 ;  /* 0x0000001aff037219 */ /* 0x000fc60000011603 */
[----:B------:R-:W-:Y:S02]  /*3530*/  IMAD.MOV.U32 R2, RZ, RZ, R11 ;  /* 0x000000ffff027224 */ /* 0x000fe400078e000b */
[----:B------:R-:W3:Y:S01]  /*3540*/  LDC R27, c[0x0][0x638] ;  /* 0x00018e00ff1b7b82 */ /* 0x000ee20000000800 */
[----:B0-----:R-:W-:-:S07]  /*3550*/  IMAD R13, R7, R6, R14 ;  /* 0x00000006070d7224 */ /* 0x001fce00078e020e */
[----:B------:R-:W0:Y:S08]  /*3560*/  LDC R30, c[0x0][0x610] ;  /* 0x00018400ff1e7b82 */ /* 0x000e300000000800 */
[----:B------:R-:W4:Y:S01]  /*3570*/  LDC R21, c[0x0][0x600] ;  /* 0x00018000ff157b82 */ /* 0x000f220000000800 */
[----:B-1----:R-:W-:Y:S05]  /*3580*/  @!P0 BRA `(.L_x_48) ;  /* 0x0000000000288947 */ /* 0x002fea0003800000 */
[----:B------:R-:W1:Y:S02]  /*3590*/  LDC R0, c[0x0][0x64c] ;  /* 0x00019300ff007b82 */ /* 0x000e640000000800 */
[----:B-1----:R-:W-:-:S05]  /*35a0*/  IADD3 R7, P0, R11, R0, RZ ;  /* 0x000000000b077210 */ /* 0x002fca0007f1e0ff */
        /* <DEDUP_REMOVED lines=8> */
.L_x_48:
[----:B------:R-:W-:Y:S01]  /*3630*/  ISETP.NE.AND P0, PT, R17, 0x1, PT ;  /* 0x000000011100780c */ /* 0x000fe20003f05270 */
[----:B----4-:R-:W-:Y:S01]  /*3640*/  VIADD R5, R21, 0xffffffff ;  /* 0xffffffff15057836 */ /* 0x010fe20000000000 */
[----:B--2---:R-:W-:Y:S01]  /*3650*/  SHF.R.U64 R0, R2, R25, R3 ;  /* 0x0000001902007219 */ /* 0x004fe20000001203 */
[----:B------:R-:W-:Y:S01]  /*3660*/  IMAD.MOV R12, RZ, RZ, -R12 ;  /* 0x000000ffff0c7224 */ /* 0x000fe200078e0a0c */
[----:B------:R-:W-:Y:S02]  /*3670*/  LOP3.LUT R3, R10, R45, RZ, 0xc0, !PT ;  /* 0x0000002d0a037212 */ /* 0x000fe400078ec0ff */
[----:B------:R-:W-:Y:S01]  /*3680*/  LOP3.LUT R2, R8, R5, RZ, 0xc0, !PT ;  /* 0x0000000508027212 */ /* 0x000fe200078ec0ff */
[----:B------:R-:W-:Y:S02]  /*3690*/  IMAD.MOV R4, RZ, RZ, -R0 ;  /* 0x000000ffff047224 */ /* 0x000fe400078e0a00 */
[----:B------:R-:W-:Y:S02]  /*36a0*/  IMAD R0, R42, R0, R3 ;  /* 0x000000002a007224 */ /* 0x000fe400078e0203 */
[----:B---3--:R-:W-:-:S02]  /*36b0*/  IMAD R3, R4, R27, R11 ;  /* 0x0000001b04037224 */ /* 0x008fc400078e020b */
[----:B------:R-:W-:Y:S02]  /*36c0*/  @P0 IMAD R13, R20, R12, R15 ;  /* 0x0000000c140d0224 */ /* 0x000fe400078e020f */
[----:B------:R-:W-:Y:S02]  /*36d0*/  IMAD R3, R3, R21, R2 ;  /* 0x0000001503037224 */ /* 0x000fe400078e0202 */
[----:B0-----:R-:W-:Y:S02]  /*36e0*/  IMAD R0, R0, R30, R13 ;  /* 0x0000001e00007224 */ /* 0x001fe400078e020d */
[----:B------:R-:W-:-:S03]  /*36f0*/  IMAD.MOV.U32 R4, RZ, RZ, 0x1 ;  /* 0x00000001ff047424 */ /* 0x000fc600078e00ff */
[----:B------:R-:W-:Y:S02]  /*3700*/  SEL R48, R3, R0, !P0 ;  /* 0x0000000003307207 */ /* 0x000fe40004000000 */
[----:B------:R-:W-:Y:S02]  /*3710*/  PRMT R2, R4, 0x7610, R2 ;  /* 0x0000761004027816 */ /* 0x000fe40000000002 */
[----:B------:R-:W-:-:S07]  /*3720*/  SEL R0, R0, R3, !P0 ;  /* 0x0000000300007207 */ /* 0x000fce0004000000 */
.L_x_46:
[----:B------:R-:W-:Y:S01]  /*3730*/  LOP3.LUT P0, RZ, R2, 0xff, RZ, 0xc0, !PT ;  /* 0x000000ff02ff7812 */ /* 0x000fe2000780c0ff */
[----:B------:R-:W-:-:S12]  /*3740*/  IMAD.MOV.U32 R47, RZ, RZ, R0 ;  /* 0x000000ffff2f7224 */ /* 0x000fd800078e0000 */
[----:B------:R-:W-:Y:S05]  /*3750*/  @P0 BRA `(.L_x_49) ;  /* 0xffffffdc00c00947 */ /* 0x000fea000383ffff */
[----:B------:R-:W-:Y:S05]  /*3760*/  EXIT ;  /* 0x000000000000794d */ /* 0x000fea0003800000 */
.L_x_8:
        /* <DEDUP_REMOVED lines=26> */
.L_x_51:
[----:B------:R-:W0:Y:S01]  /*3910*/  LDC.64 R26, c[0x0][0x640] ;  /* 0x00019000ff1a7b82 */ /* 0x000e220000000a00 */
[-CC-:B------:R-:W-:Y:S01]  /*3920*/  SHF.R.U64 R20, R12, R6.reuse, R13.reuse ;  /* 0x000000060c147219 */ /* 0x180fe2000000120d */
[----:B------:R-:W-:Y:S01]  /*3930*/  IMAD.MOV.U32 R30, RZ, RZ, 0x1 ;  /* 0x00000001ff1e7424 */ /* 0x000fe200078e00ff */
[----:B------:R-:W-:Y:S02]  /*3940*/  SHF.R.U32.HI R6, RZ, R6, R13 ;  /* 0x00000006ff067219 */ /* 0x000fe4000001160d */
[----:B------:R-:W-:-:S03]  /*3950*/  IADD3 R11, P0, RZ, -R20, RZ ;  /* 0x80000014ff0b7210 */ /* 0x000fc60007f1e0ff */
[----:B------:R-:W1:Y:S02]  /*3960*/  LDC R10, c[0x0][0x618] ;  /* 0x00018600ff0a7b82 */ /* 0x000e640000000800 */
[----:B------:R-:W-:-:S04]  /*3970*/  IMAD.X R9, RZ, RZ, ~R6, P0 ;  /* 0x000000ffff097224 */ /* 0x000fc800000e0e06 */
[-C--:B------:R-:W-:Y:S02]  /*3980*/  IMAD R6, R9, R22.reuse, RZ ;  /* 0x0000001609067224 */ /* 0x080fe400078e02ff */
[----:B------:R-:W2:Y:S01]  /*3990*/  LDC R12, c[0x0][0x608] ;  /* 0x00018200ff0c7b82 */ /* 0x000ea20000000800 */
[----:B------:R-:W-:-:S04]  /*39a0*/  IMAD.WIDE.U32 R8, R11, R22, R18 ;  /* 0x000000160b087225 */ /* 0x000fc800078e0012 */
[----:B------:R-:W-:-:S03]  /*39b0*/  IMAD R11, R11, R23, R6 ;  /* 0x000000170b0b7224 */ /* 0x000fc600078e0206 */
[----:B------:R-:W3:Y:S01]  /*39c0*/  LDC R25, c[0x0][0x658] ;  /* 0x00019600ff197b82 */ /* 0x000ee20000000800 */
[----:B------:R-:W-:Y:S01]  /*39d0*/  IMAD.IADD R9, R9, 0x1, R11 ;  /* 0x0000000109097824 */ /* 0x000fe200078e020b */
[----:B0-----:R-:W-:-:S04]  /*39e0*/  ISETP.NE.U32.AND P0, PT, R26, RZ, PT ;  /* 0x000000ff1a00720c */ /* 0x001fc80003f05070 */
[----:B------:R-:W-:Y:S02]  /*39f0*/  ISETP.NE.AND.EX P0, PT, R27, RZ, PT, P0 ;  /* 0x000000ff1b00720c */ /* 0x000fe40003f05300 */
[----:B------:R-:W0:Y:S01]  /*3a00*/  LDC R22, c[0x0][0x600] ;  /* 0x00018000ff167b82 */ /* 0x000e220000000800 */
[-CC-:B-1----:R-:W-:Y:S01]  /*3a10*/  SHF.R.U64 R14, R8, R10.reuse, R9.reuse ;  /* 0x0000000a080e7219 */ /* 0x182fe20000001209 */
[----:B------:R-:W-:Y:S01]  /*3a20*/  IMAD.MOV.U32 R8, RZ, RZ, -0x1 ;  /* 0xffffffffff087424 */ /* 0x000fe200078e00ff */
[----:B------:R-:W-:-:S05]  /*3a30*/  SHF.R.U32.HI R9, RZ, R10, R9 ;  /* 0x0000000aff097219 */ /* 0x000fca0000011609 */
[----:B------:R-:W1:Y:S01]  /*3a40*/  LDC R28, c[0x0][0x648] ;  /* 0x00019200ff1c7b82 */ /* 0x000e620000000800 */
[-CC-:B--2---:R-:W-:Y:S02]  /*3a50*/  SHF.R.U64 R21, R14, R12.reuse, R9.reuse ;  /* 0x0000000c0e157219 */ /* 0x184fe40000001209 */
[----:B------:R-:W-:-:S05]  /*3a60*/  SHF.R.U32.HI R6, RZ, R12, R9 ;  /* 0x0000000cff067219 */ /* 0x000fca0000011609 */
[----:B------:R-:W2:Y:S01]  /*3a70*/  LDC R29, c[0x0][0x638] ;  /* 0x00018e00ff1d7b82 */ /* 0x000ea20000000800 */
[-C--:B---3--:R-:W-:Y:S02]  /*3a80*/  SHF.L.U32 R8, R8, R25.reuse, RZ ;  /* 0x0000001908087219 */ /* 0x088fe400000006ff */
[-CC-:B------:R-:W-:Y:S02]  /*3a90*/  SHF.R.U64 R23, R21, R25.reuse, R6.reuse ;  /* 0x0000001915177219 */ /* 0x180fe40000001206 */
[----:B------:R-:W-:Y:S02]  /*3aa0*/  LOP3.LUT R32, RZ, R8, RZ, 0x33, !PT ;  /* 0x00000008ff207212 */ /* 0x000fe400078e33ff */
[----:B------:R-:W-:Y:S01]  /*3ab0*/  SHF.R.U32.HI R9, RZ, R25, R6 ;  /* 0x00000019ff097219 */ /* 0x000fe20000011606 */
[----:B------:R-:W3:Y:S01]  /*3ac0*/  LDC R31, c[0x0][0x610] ;  /* 0x00018400ff1f7b82 */ /* 0x000ee20000000800 */
[----:B------:R-:W-:Y:S01]  /*3ad0*/  IMAD.MOV.U32 R8, RZ, RZ, R23 ;  /* 0x000000ffff087224 */ /* 0x000fe200078e0017 */
[----:B------:R-:W-:Y:S06]  /*3ae0*/  @!P0 BRA `(.L_x_52) ;  /* 0x0000000000288947 */ /* 0x000fec0003800000 */
        /* <DEDUP_REMOVED lines=10> */
.L_x_52:
[----:B------:R-:W-:Y:S02]  /*3b90*/  ISETP.NE.AND P0, PT, R17, 0x1, PT ;  /* 0x000000011100780c */ /* 0x000fe40003f05270 */
[----:B-1----:R-:W-:Y:S01]  /*3ba0*/  SHF.R.U64 R6, R8, R28, R9 ;  /* 0x0000001c08067219 */ /* 0x002fe20000001209 */
[----:B0-----:R-:W-:Y:S01]  /*3bb0*/  VIADD R9, R22, 0xffffffff ;  /* 0xffffffff16097836 */ /* 0x001fe20000000000 */
[----:B------:R-:W-:Y:S02]  /*3bc0*/  SHF.L.U32 R30, R30, R25, RZ ;  /* 0x000000191e1e7219 */ /* 0x000fe400000006ff */
[----:B------:R-:W-:Y:S01]  /*3bd0*/  LOP3.LUT R5, R21, R32, RZ, 0xc0, !PT ;  /* 0x0000002015057212 */ /* 0x000fe200078ec0ff */
[----:B------:R-:W-:-:S04]  /*3be0*/  IMAD.MOV R8, RZ, RZ, -R6 ;  /* 0x000000ffff087224 */ /* 0x000fc800078e0a06 */
[----:B------:R-:W-:Y:S01]  /*3bf0*/  IMAD R6, R30, R6, R5 ;  /* 0x000000061e067224 */ /* 0x000fe200078e0205 */
[----:B------:R-:W-:Y:S01]  /*3c00*/  LOP3.LUT R5, R14, R9, RZ, 0xc0, !PT ;  /* 0x000000090e057212 */ /* 0x000fe200078ec0ff */
[----:B------:R-:W-:Y:S02]  /*3c10*/  @P0 IMAD R3, R7, R24, R4 ;  /* 0x0000001807030224 */ /* 0x000fe400078e0204 */
[----:B--2---:R-:W-:Y:S02]  /*3c20*/  IMAD R4, R8, R29, R23 ;  /* 0x0000001d08047224 */ /* 0x004fe400078e0217 */
[----:B---3--:R-:W-:Y:S02]  /*3c30*/  IMAD R3, R6, R31, R3 ;  /* 0x0000001f06037224 */ /* 0x008fe400078e0203 */
[----:B------:R-:W-:Y:S02]  /*3c40*/  IMAD R4, R4, R22, R5 ;  /* 0x0000001604047224 */ /* 0x000fe400078e0205 */
[----:B------:R-:W-:-:S03]  /*3c50*/  IMAD.MOV.U32 R6, RZ, RZ, 0x1 ;  /* 0x00000001ff067424 */ /* 0x000fc600078e00ff */
[----:B------:R-:W-:Y:S02]  /*3c60*/  SEL R22, R4, R3, !P0 ;  /* 0x0000000304167207 */ /* 0x000fe40004000000 */
[----:B------:R-:W-:-:S07]  /*3c70*/  SEL R21, R3, R4, !P0 ;  /* 0x0000000403157207 */ /* 0x000fce0004000000 */
.L_x_50:
[----:B------:R-:W-:-:S08]  /*3c80*/  NOP ;  /* 0x0000000000007918 */ /* 0x000fd00000000000 */
[----:B------:R-:W0:-:S00]  /*3c90*/  USETMAXREG.DEALLOC.CTAPOOL 0x28 ;  /* 0x00000028000079c8 */ /* 0x000e0000080e0500 */
[----:B0-----:R-:W-:-:S13]  /*3ca0*/  ISETP.NE.AND P0, PT, R2, RZ, PT ;  /* 0x000000ff0200720c */ /* 0x001fda0003f05270 */
[----:B------:R-:W-:Y:S05]  /*3cb0*/  @P0 EXIT ;  /* 0x000000000000094d */ /* 0x000fea0003800000 */
[----:B------:R-:W-:Y:S01]  /*3cc0*/  LOP3.LUT P0, RZ, R6, 0xff, RZ, 0xc0, !PT ;  /* 0x000000ff06ff7812 */ /* 0x000fe2000780c0ff */
[----:B------:R-:W-:Y:S02]  /*3cd0*/  IMAD.MOV.U32 R6, RZ, RZ, 0x1 ;  /* 0x00000001ff067424 */ /* 0x000fe400078e00ff */
[----:B------:R-:W-:-:S10]  /*3ce0*/  IMAD.MOV.U32 R7, RZ, RZ, RZ ;  /* 0x000000ffff077224 */ /* 0x000fd400078e00ff */
[----:B------:R-:W-:Y:S05]  /*3cf0*/  @!P0 BRA `(.L_x_53) ;  /* 0x0000000c00308947 */ /* 0x000fea0003800000 */
[----:B------:R-:W0:Y:S01]  /*3d00*/  LDC R2, c[0x0][0x28c] ;  /* 0x0000a300ff027b82 */ /* 0x000e220000000800 */
[----:B------:R-:W1:Y:S01]  /*3d10*/  S2R R12, SR_CgaCtaId ;  /* 0x00000000000c7919 */ /* 0x000e620000008800 */
[----:B------:R-:W-:Y:S01]  /*3d20*/  ULDC UR5, c[0x0][0x658] ;  /* 0x0001960000057ab9 */ /* 0x000fe20000000800 */
[----:B------:R-:W-:Y:S01]  /*3d30*/  UMOV UR6, 0xffffffff ;  /* 0xffffffff00067882 */ /* 0x000fe20000000000 */
[----:B------:R-:W-:Y:S01]  /*3d40*/  BSSY B0, `(.L_x_53) ;  /* 0x00000c7000007945 */ /* 0x000fe20003800000 */
[----:B------:R-:W-:Y:S01]  /*3d50*/  USHF.L.U32 UR6, UR6, UR5, URZ ;  /* 0x0000000506067299 */ /* 0x000fe2000800063f */
[----:B------:R-:W-:Y:S01]  /*3d60*/  IMAD.MOV.U32 R9, RZ, RZ, 0x1 ;  /* 0x00000001ff097424 */ /* 0x000fe200078e00ff */
[----:B------:R-:W-:Y:S01]  /*3d70*/  LOP3.LUT R8, R16, 0x2, RZ, 0xfc, !PT ;  /* 0x0000000210087812 */ /* 0x000fe200078efcff */
[----:B------:R-:W-:Y:S01]  /*3d80*/  IMAD.MOV.U32 R6, RZ, RZ, 0x1 ;  /* 0x00000001ff067424 */ /* 0x000fe200078e00ff */
[----:B------:R-:W-:Y:S01]  /*3d90*/  ULDC UR4, c[0x0][0x600] ;  /* 0x0001800000047ab9 */ /* 0x000fe20000000800 */
[----:B------:R-:W-:Y:S01]  /*3da0*/  IMAD.MOV.U32 R7, RZ, RZ, RZ ;  /* 0x000000ffff077224 */ /* 0x000fe200078e00ff */
[----:B------:R-:W-:Y:S01]  /*3db0*/  UMOV UR7, 0x1 ;  /* 0x0000000100077882 */ /* 0x000fe20000000000 */
[----:B------:R-:W-:-:S02]  /*3dc0*/  UIADD3 UR15, UR4, -0x1, URZ ;  /* 0xffffffff040f7890 */ /* 0x000fc4000fffe03f */
[----:B------:R-:W-:Y:S02]  /*3dd0*/  USHF.L.U32 UR17, UR7, UR5, URZ ;  /* 0x0000000507117299 */ /* 0x000fe4000800063f */
[----:B------:R-:W-:Y:S01]  /*3de0*/  ULOP3.LUT UR16, URZ, UR6, URZ, 0x33, !UPT ;  /* 0x000000063f107292 */ /* 0x000fe2000f8e333f */
[----:B------:R-:W-:Y:S01]  /*3df0*/  ULDC.64 UR20, c[0x0][0x198] ;  /* 0x0000660000147ab9 */ /* 0x000fe20000000a00 */
[----:B0-----:R-:W-:-:S05]  /*3e00*/  VIADD R2, R2, 0x1f ;  /* 0x0000001f02027836 */ /* 0x001fca0000000000 */
[----:B------:R-:W-:-:S04]  /*3e10*/  SHF.R.S32.HI R3, RZ, 0x1f, R2 ;  /* 0x0000001fff037819 */ /* 0x000fc80000011402 */
[----:B------:R-:W-:Y:S01]  /*3e20*/  LEA.HI R3, R3, R2, RZ, 0x5 ;  /* 0x0000000203037211 */ /* 0x000fe200078f28ff */
[C---:B-1----:R-:W-:Y:S02]  /*3e30*/  IMAD.SHL.U32 R11, R12.reuse, 0x4, RZ ;  /* 0x000000040c0b7824 */ /* 0x042fe400078e00ff */
[----:B------:R-:W-:Y:S01]  /*3e40*/  IMAD.SHL.U32 R12, R12, 0x80, RZ ;  /* 0x000000800c0c7824 */ /* 0x000fe200078e00ff */
[----:B------:R-:W-:Y:S02]  /*3e50*/  SHF.R.S32.HI R10, RZ, 0x5, R3 ;  /* 0x00000005ff0a7819 */ /* 0x000fe40000011403 */
[----:B------:R-:W-:Y:S02]  /*3e60*/  LOP3.LUT R11, R11, 0x4, RZ, 0xc0, !PT ;  /* 0x000000040b0b7812 */ /* 0x000fe400078ec0ff */
[----:B------:R-:W-:Y:S01]  /*3e70*/  LOP3.LUT R12, R12, 0x80, RZ, 0xc0, !PT ;  /* 0x000000800c0c7812 */ /* 0x000fe200078ec0ff */
[----:B------:R-:W-:-:S07]  /*3e80*/  VIADD R13, R10, 0x1 ;  /* 0x000000010a0d7836 */ /* 0x000fce0000000000 */
.L_x_64:
[----:B------:R-:W-:-:S03]  /*3e90*/  UMOV UR4, 0xffffffff ;  /* 0xffffffff00047882 */ /* 0x000fc60000000000 */
[----:B------:R-:W-:Y:S05]  /*3ea0*/  BRA.DIV UR4, `(.L_x_54) ;  /* 0x0000001604a47947 */ /* 0x000fea000b800000 */
[----:B------:R-:W-:-:S13]  /*3eb0*/  ELECT P6, URZ, PT ;  /* 0x00000000003f782f */ /* 0x000fda00038c0000 */
.L_x_89:
[----:B------:R-:W0:Y:S01]  /*3ec0*/  LDC R2, c[0x0][0x28c] ;  /* 0x0000a300ff027b82 */ /* 0x000e220000000800 */
[----:B------:R-:W-:Y:S01]  /*3ed0*/  BSSY B1, `(.L_x_55) ;  /* 0x0000038000017945 */ /* 0x000fe20003800000 */
[----:B0-----:R-:W-:-:S13]  /*3ee0*/  ISETP.LT.OR P6, PT, R2, 0x1, !P6 ;  /* 0x000000010200780c */ /* 0x001fda00077c1670 */
[----:B------:R-:W-:Y:S05]  /*3ef0*/  @P6 BRA `(.L_x_56) ;  /* 0x0000000000d46947 */ /* 0x000fea0003800000 */
[----:B------:R-:W-:Y:S02]  /*3f00*/  IMAD R22, R22, 0x8, R11 ;  /* 0x0000000816167824 */ /* 0x000fe400078e020b */
[----:B------:R-:W-:Y:S02]  /*3f10*/  IMAD R21, R21, 0xc0, RZ ;  /* 0x000000c015157824 */ /* 0x000fe400078e02ff */
[----:B------:R-:W-:Y:S02]  /*3f20*/  IMAD.MOV.U32 R23, RZ, RZ, RZ ;  /* 0x000000ffff177224 */ /* 0x000fe400078e00ff */
[----:B------:R-:W-:Y:S02]  /*3f30*/  IMAD.MOV.U32 R2, RZ, RZ, R13 ;  /* 0x000000ffff027224 */ /* 0x000fe400078e000d */
[----:B------:R-:W-:Y:S02]  /*3f40*/  IMAD.MOV.U32 R3, RZ, RZ, R6 ;  /* 0x000000ffff037224 */ /* 0x000fe400078e0006 */
[----:B------:R-:W-:-:S07]  /*3f50*/  IMAD.MOV.U32 R5, RZ, RZ, R7 ;  /* 0x000000ffff057224 */ /* 0x000fce00078e0007 */
.L_x_59:
[----:B------:R-:W0:Y:S01]  /*3f60*/  S2R R15, SR_CgaCtaId ;  /* 0x00000000000f7919 */ /* 0x000e220000008800 */
[----:B------:R-:W-:Y:S02]  /*3f70*/  MOV R4, 0x400 ;  /* 0x0000040000047802 */ /* 0x000fe40000000f00 */
[----:B------:R-:W-:-:S13]  /*3f80*/  ISETP.NE.AND P1, PT, R0, RZ, PT ;  /* 0x000000ff0000720c */ /* 0x000fda0003f25270 */
[----:B------:R-:W1:Y:S01]  /*3f90*/  @!P1 LDC R14, c[0x0][0x500] ;  /* 0x00014000ff0e9b82 */ /* 0x000e620000000800 */
[----:B0-----:R-:W-:Y:S02]  /*3fa0*/  LEA R24, R15, R4, 0x18 ;  /* 0x000000040f187211 */ /* 0x001fe400078ec0ff */
[----:B------:R-:W-:-:S03]  /*3fb0*/  SHF.L.U32 R4, R3, 0x1f, RZ ;  /* 0x0000001f03047819 */ /* 0x000fc600000006ff */
[----:B------:R-:W-:-:S04]  /*3fc0*/  IMAD R15, R5, 0x8, R24 ;  /* 0x00000008050f7824 */ /* 0x000fc800078e0218 */
[----:B------:R-:W0:Y:S02]  /*3fd0*/  SYNCS.PHASECHK.TRANS64.TRYWAIT P0, [R15+URZ+0x90], R4 ;  /* 0x000090040f0075a7 */ /* 0x000e24000800017f */
[----:B01----:R-:W-:Y:S05]  /*3fe0*/  @!P0 BRA `(.L_x_57) ;  /* 0x0000001400748947 */ /* 0x003fea0003800000 */
.L_x_90:
[----:B0-----:R-:W-:Y:S01]  /*3ff0*/  PRMT R4, R8, 0x9910, RZ ;  /* 0x0000991008047816 */ /* 0x001fe200000000ff */
[----:B------:R0:W-:Y:S03]  /*4000*/  @!P1 SYNCS.ARRIVE.TRANS64 RZ, [R15+URZ], R14 ;  /* 0x0000000e0fff99a7 */ /* 0x0001e6000800003f */
[----:B------:R-:W-:-:S13]  /*4010*/  ISETP.NE.AND P0, PT, R4, 0x2, PT ;  /* 0x000000020400780c */ /* 0x000fda0003f05270 */
[----:B0-----:R-:W-:Y:S05]  /*4020*/  @P0 BRA `(.L_x_58) ;  /* 0x0000000000040947 */ /* 0x001fea0003800000 */
[----:B------:R-:W-:Y:S01]  /*4030*/  BPT.TRAP 0x1 ;  /* 0x000000040000795c */ /* 0x000fe20000300000 */
.L_x_58:
[----:B------:R-:W-:Y:S01]  /*4040*/  IMAD R14, R5, 0x3000, R24 ;  /* 0x00003000050e7824 */ /* 0x000fe200078e0218 */
[----:B------:R-:W-:Y:S01]  /*4050*/  R2UR UR9, R15 ;  /* 0x000000000f0972ca */ /* 0x000fe200000e0000 */
[----:B------:R-:W-:Y:S01]  /*4060*/  IMAD R4, R5, 0x100, R12 ;  /* 0x0000010005047824 */ /* 0x000fe200078e020c */
[----:B------:R-:W-:Y:S01]  /*4070*/  UIADD3 UR4, UP0, UR20, 0xf0, URZ ;  /* 0x000000f014047890 */ /* 0x000fe2000ff1e03f */
[----:B------:R-:W-:Y:S01]  /*4080*/  VIADD R2, R2, 0xffffffff ;  /* 0xffffffff02027836 */ /* 0x000fe20000000000 */
[----:B------:R-:W-:Y:S01]  /*4090*/  R2UR UR5, R14 ;  /* 0x000000000e0572ca */ /* 0x000fe200000e0000 */
[----:B------:R-:W-:Y:S01]  /*40a0*/  IMAD R4, R4, 0x2, R24 ;  /* 0x0000000204047824 */ /* 0x000fe200078e0218 */
[----:B------:R-:W-:Y:S01]  /*40b0*/  R2UR UR11, R21 ;  /* 0x00000000150b72ca */ /* 0x000fe200000e0000 */
[----:B------:R-:W-:Y:S01]  /*40c0*/  UIADD3 UR22, UP1, UR20, 0x1f0, URZ ;  /* 0x000001f014167890 */ /* 0x000fe2000ff3e03f */
[----:B------:R-:W-:Y:S01]  /*40d0*/  R2UR UR10, R23 ;  /* 0x00000000170a72ca */ /* 0x000fe200000e0000 */
[----:B------:R-:W-:Y:S01]  /*40e0*/  VIADD R5, R5, 0x1 ;  /* 0x0000000105057836 */ /* 0x000fe20000000000 */
[----:B------:R-:W-:Y:S01]  /*40f0*/  R2UR UR8, R4 ;  /* 0x00000000040872ca */ /* 0x000fe200000e0000 */
[----:B------:R-:W-:Y:S01]  /*4100*/  UIADD3.X UR23, URZ, UR21, URZ, UP1, !UPT ;  /* 0x000000153f177290 */ /* 0x000fe20008ffe43f */
[----:B------:R-:W-:Y:S01]  /*4110*/  R2UR UR12, R20 ;  /* 0x00000000140c72ca */ /* 0x000fe200000e0000 */
[----:B------:R-:W-:Y:S01]  /*4120*/  UMOV UR6, 0x0 ;  /* 0x0000000000067882 */ /* 0x000fe20000000000 */
[----:B------:R-:W-:Y:S01]  /*4130*/  R2UR UR18, R22 ;  /* 0x00000000161272ca */ /* 0x000fe200000e0000 */
[----:B------:R-:W-:Y:S01]  /*4140*/  UMOV UR7, 0x10000000 ;  /* 0x1000000000077882 */ /* 0x000fe20000000000 */
[----:B------:R-:W-:Y:S01]  /*4150*/  ISETP.GT.AND P1, PT, R2, 0x1, PT ;  /* 0x000000010200780c */ /* 0x000fe20003f24270 */
[----:B------:R-:W-:Y:S01]  /*4160*/  UIADD3 UR13, UR5, 0x200, URZ ;  /* 0x00000200050d7890 */ /* 0x000fe2000fffe03f */
[----:B------:R-:W-:Y:S01]  /*4170*/  ISETP.NE.AND P0, PT, R5, 0x12, PT ;  /* 0x000000120500780c */ /* 0x000fe20003f05270 */
[----:B------:R-:W-:Y:S01]  /*4180*/  UIADD3.X UR5, URZ, UR21, URZ, UP0, !UPT ;  /* 0x000000153f057290 */ /* 0x000fe200087fe43f */
[----:B------:R-:W-:Y:S01]  /*4190*/  VIADD R23, R23, 0x20 ;  /* 0x0000002017177836 */ /* 0x000fe20000000000 */
[----:B------:R-:W-:Y:S01]  /*41a0*/  UMOV UR19, 0x30000 ;  /* 0x0003000000137882 */ /* 0x000fe20000000000 */
[----:B------:R-:W-:Y:S01]  /*41b0*/  SEL R4, RZ, 0x1, P0 ;  /* 0x00000001ff047807 */ /* 0x000fe20000000000 */
[----:B------:R-:W-:Y:S01]  /*41c0*/  UIADD3 UR14, UR8, 0x36200, URZ ;  /* 0x00036200080e7890 */ /* 0x000fe2000fffe03f */
[----:B------:R-:W-:-:S02]  /*41d0*/  SEL R5, R5, RZ, P0 ;  /* 0x000000ff05057207 */ /* 0x000fc40000000000 */
[----:B------:R-:W-:Y:S01]  /*41e0*/  UMOV UR8, UR13 ;  /* 0x0000000d00087c82 */ /* 0x000fe20008000000 */
[----:B------:R-:W-:Y:S01]  /*41f0*/  LOP3.LUT R3, R3, R4, RZ, 0x3c, !PT ;  /* 0x0000000403037212 */ /* 0x000fe200078e3cff */
[----:B------:R0:W-:Y:S02]  /*4200*/  UTMALDG.3D [UR8], [UR4], desc[UR6] ;  /* 0x00000608040075b4 */ /* 0x0001e40008011000 */
[----:B0-----:R-:W-:Y:S01]  /*4210*/  UMOV UR8, UR14 ;  /* 0x0000000e00087c82 */ /* 0x001fe20008000000 */
[----:B------:R-:W-:Y:S02]  /*4220*/  UMOV UR11, UR18 ;  /* 0x00000012000b7c82 */ /* 0x000fe40008000000 */
[----:B------:R0:W-:Y:S02]  /*4230*/  UTMALDG.3D.MULTICAST [UR8], [UR22], UR19, desc[UR6] ;  /* 0x00000608160073b4 */ /* 0x0001e40008011813 */
[----:B0-----:R-:W-:Y:S05]  /*4240*/  @P1 BRA `(.L_x_59) ;  /* 0xfffffffc00441947 */ /* 0x001fea000383ffff */
.L_x_56:
[----:B------:R-:W-:Y:S05]  /*4250*/  BSYNC B1 ;  /* 0x0000000000017941 */ /* 0x000fea0003800000 */
.L_x_55:
[----:B------:R-:W-:Y:S01]  /*4260*/  LOP3.LUT P1, RZ, R9, 0xff, RZ, 0xc0, !PT ;  /* 0x000000ff09ff7812 */ /* 0x000fe2000782c0ff */
[C---:B------:R-:W-:Y:S01]  /*4270*/  IMAD.IADD R4, R10.reuse, 0x1, R7 ;  /* 0x000000010a047824 */ /* 0x040fe200078e0207 */
[----:B------:R-:W-:Y:S01]  /*4280*/  ULDC.64 UR4, c[0x0][0x650] ;  /* 0x0001940000047ab9 */ /* 0x000fe20000000a00 */
[----:B------:R-:W-:Y:S01]  /*4290*/  ISETP.GE.U32.AND P2, PT, R10, 0x12, PT ;  /* 0x000000120a00780c */ /* 0x000fe20003f46070 */
[----:B------:R-:W-:Y:S01]  /*42a0*/  BSSY B1, `(.L_x_60) ;  /* 0x000006e000017945 */ /* 0x000fe20003800000 */
[----:B------:R-:W-:Y:S01]  /*42b0*/  IMAD.MOV.U32 R21, RZ, RZ, -0x1 ;  /* 0xffffffffff157424 */ /* 0x000fe200078e00ff */
[----:B------:R-:W-:Y:S01]  /*42c0*/  ISETP.GT.U32.AND P0, PT, R4, 0x11, PT ;  /* 0x000000110400780c */ /* 0x000fe20003f04070 */
[----:B------:R-:W-:Y:S01]  /*42d0*/  IMAD.MOV.U32 R22, RZ, RZ, -0x1 ;  /* 0xffffffffff167424 */ /* 0x000fe200078e00ff */
[----:B------:R-:W-:Y:S01]  /*42e0*/  PRMT R9, RZ, 0x7610, R9 ;  /* 0x00007610ff097816 */ /* 0x000fe20000000009 */
[----:B------:R-:W-:Y:S01]  /*42f0*/  IMAD.MOV.U32 R20, RZ, RZ, -0x1 ;  /* 0xffffffffff147424 */ /* 0x000fe200078e00ff */
[----:B------:R-:W-:-:S03]  /*4300*/  ISETP.LT.U32.AND P0, PT, R10, 0x12, P0 ;  /* 0x000000120a00780c */ /* 0x000fc60000701070 */
[----:B------:R-:W0:Y:S01]  /*4310*/  @P1 S2R R3, SR_CgaCtaId ;  /* 0x0000000000031919 */ /* 0x000e220000008800 */
[----:B------:R-:W-:-:S04]  /*4320*/  @P1 MOV R2, 0x400 ;  /* 0x0000040000021802 */ /* 0x000fc80000000f00 */
[----:B0-----:R-:W-:Y:S01]  /*4330*/  @P1 LEA R5, R3, R2, 0x18 ;  /* 0x0000000203051211 */ /* 0x001fe200078ec0ff */
[----:B------:R-:W-:-:S03]  /*4340*/  IMAD.WIDE.U32 R2, R4, 0x38e38e39, RZ ;  /* 0x38e38e3904027825 */ /* 0x000fc600078e00ff */
[----:B------:R0:W-:Y:S01]  /*4350*/  @P1 SYNCS.ARRIVE.TRANS64.A1T0 RZ, [R5+URZ+0x138], RZ ;  /* 0x000138ff05ff19a7 */ /* 0x0001e2000810003f */
[----:B------:R-:W-:Y:S02]  /*4360*/  IADD3 R18, P1, R18, UR36, RZ ;  /* 0x0000002412127c10 */ /* 0x000fe4000ff3e0ff */
[----:B------:R-:W-:Y:S02]  /*4370*/  PRMT R2, RZ, 0x7610, R2 ;  /* 0x00007610ff027816 */ /* 0x000fe40000000002 */
[----:B------:R-:W-:Y:S02]  /*4380*/  IADD3.X R19, R19, UR42, RZ, P1, !PT ;  /* 0x0000002a13137c10 */ /* 0x000fe40008ffe4ff */
[----:B0-----:R-:W-:Y:S02]  /*4390*/  SHF.R.U32.HI R5, RZ, 0x2, R3 ;  /* 0x00000002ff057819 */ /* 0x001fe40000011603 */
[----:B------:R-:W-:Y:S02]  /*43a0*/  SEL R3, RZ, 0x1, !P0 ;  /* 0x00000001ff037807 */ /* 0x000fe40004000000 */
[----:B------:R-:W-:Y:S01]  /*43b0*/  ISETP.GE.U32.AND P0, PT, R18, UR4, PT ;  /* 0x0000000412007c0c */ /* 0x000fe2000bf06070 */
[----:B------:R-:W-:Y:S01]  /*43c0*/  IMAD R7, R5, -0x12, R4 ;  /* 0xffffffee05077824 */ /* 0x000fe200078e0204 */
[----:B------:R-:W-:-:S02]  /*43d0*/  LOP3.LUT R6, R6, R3, RZ, 0x3c, !PT ;  /* 0x0000000306067212 */ /* 0x000fc400078e3cff */
[----:B------:R-:W-:Y:S02]  /*43e0*/  ISETP.GE.U32.AND.EX P0, PT, R19, UR5, PT, P0 ;  /* 0x0000000513007c0c */ /* 0x000fe4000bf06100 */
[----:B------:R-:W-:-:S11]  /*43f0*/  @P2 LOP3.LUT R6, R6, 0x1, R5, 0x78, !PT ;  /* 0x0000000106062812 */ /* 0x000fd600078e7805 */
[----:B------:R-:W-:Y:S05]  /*4400*/  @P0 BRA `(.L_x_61) ;  /* 0x00000004005c0947 */ /* 0x000fea0003800000 */
[----:B------:R-:W0:Y:S01]  /*4410*/  S2R R15, SR_CTAID.X ;  /* 0x00000000000f7919 */ /* 0x000e220000002500 */
[----:B------:R-:W-:Y:S01]  /*4420*/  ULDC.64 UR4, c[0x0][0x628] ;  /* 0x00018a0000047ab9 */ /* 0x000fe20000000a00 */
[----:B------:R-:W-:Y:S01]  /*4430*/  ULDC UR7, c[0x0][0x630] ;  /* 0x00018c0000077ab9 */ /* 0x000fe20000000800 */
[----:B------:R-:W-:Y:S01]  /*4440*/  ISETP.NE.U32.AND P0, PT, RZ, UR4, PT ;  /* 0x00000004ff007c0c */ /* 0x000fe2000bf05070 */
[----:B------:R-:W1:Y:S01]  /*4450*/  S2R R20, SR_CTAID.Y ;  /* 0x0000000000147919 */ /* 0x000e620000002600 */
[----:B------:R-:W-:Y:S01]  /*4460*/  ULDC UR8, c[0x0][0x150] ;  /* 0x0000540000087ab9 */ /* 0x000fe20000000800 */
[----:B------:R-:W-:Y:S01]  /*4470*/  IMAD.MOV.U32 R2, RZ, RZ, R18 ;  /* 0x000000ffff027224 */ /* 0x000fe200078e0012 */
[----:B------:R-:W-:Y:S01]  /*4480*/  ISETP.NE.AND.EX P0, PT, RZ, UR5, PT, P0 ;  /* 0x00000005ff007c0c */ /* 0x000fe2000bf05300 */
[----:B------:R-:W-:Y:S01]  /*4490*/  IMAD.MOV.U32 R3, RZ, RZ, R19 ;  /* 0x000000ffff037224 */ /* 0x000fe200078e0013 */
[----:B0-----:R-:W-:-:S11]  /*44a0*/  I2FP.F32.U32 R22, R15 ;  /* 0x0000000f00167245 */ /* 0x001fd60000201000 */
[----:B------:R-:W-:Y:S05]  /*44b0*/  @!P0 BRA `(.L_x_62) ;  /* 0x0000000000288947 */ /* 0x000fea0003800000 */
[----:B------:R-:W-:Y:S02]  /*44c0*/  ULDC UR6, c[0x0][0x634] ;  /* 0x00018d0000067ab9 */ /* 0x000fe40000000800 */
[----:B------:R-:W-:-:S05]  /*44d0*/  IADD3 R3, P0, R18, UR6, RZ ;  /* 0x0000000612037c10 */ /* 0x000fca000ff1e0ff */
[----:B------:R-:W-:-:S04]  /*44e0*/  IMAD.X R21, RZ, RZ, R19, P0 ;  /* 0x000000ffff157224 */ /* 0x000fc800000e0613 */
[----:B------:R-:W-:-:S04]  /*44f0*/  IMAD.WIDE.U32 R4, R21, UR4, RZ ;  /* 0x0000000415047c25 */ /* 0x000fc8000f8e00ff */
[----:B------:R-:W-:-:S04]  /*4500*/  IMAD.WIDE.U32 R4, P0, R3, UR5, R4 ;  /* 0x0000000503047c25 */ /* 0x000fc8000f800004 */
[----:B------:R-:W-:-:S04]  /*4510*/  IMAD.WIDE.U32 R2, R3, UR4, RZ ;  /* 0x0000000403027c25 */ /* 0x000fc8000f8e00ff */
[----:B------:R-:W-:Y:S01]  /*4520*/  IMAD.MOV.U32 R2, RZ, RZ, R5 ;  /* 0x000000ffff027224 */ /* 0x000fe200078e0005 */
[----:B------:R-:W-:Y:S01]  /*4530*/  IADD3 RZ, P1, R3, R4, RZ ;  /* 0x0000000403ff7210 */ /* 0x000fe20007f3e0ff */
[----:B------:R-:W-:-:S04]  /*4540*/  IMAD.X R3, RZ, RZ, RZ, P0 ;  /* 0x000000ffff037224 */ /* 0x000fc800000e06ff */
[----:B------:R-:W-:-:S08]  /*4550*/  IMAD.WIDE.U32.X R2, R21, UR5, R2, P1 ;  /* 0x0000000515027c25 */ /* 0x000fd000088e0402 */
.L_x_62:
[--C-:B------:R-:W-:Y:S01]  /*4560*/  SHF.R.U64 R14, R2, UR7, R3.reuse ;  /* 0x00000007020e7c19 */ /* 0x100fe20008001203 */
[----:B------:R-:W-:Y:S01]  /*4570*/  FMUL R22, R22, UR8 ;  /* 0x0000000816167c20 */ /* 0x000fe20008400000 */
[----:B------:R-:W-:Y:S01]  /*4580*/  SHF.R.U32.HI R2, RZ, UR7, R3 ;  /* 0x00000007ff027c19 */ /* 0x000fe20008011603 */
[----:B------:R-:W0:Y:S01]  /*4590*/  LDC R4, c[0x0][0x144] ;  /* 0x00005100ff047b82 */ /* 0x000e220000000800 */
[----:B------:R-:W-:Y:S01]  /*45a0*/  IADD3 R21, P0, RZ, -R14, RZ ;  /* 0x8000000eff157210 */ /* 0x000fe20007f1e0ff */
[----:B------:R-:W-:Y:S01]  /*45b0*/  ULDC.64 UR4, c[0x0][0x620] ;  /* 0x0001880000047ab9 */ /* 0x000fe20000000a00 */
[----:B-1----:R-:W-:Y:S01]  /*45c0*/  I2FP.F32.U32 R3, R20 ;  /* 0x0000001400037245 */ /* 0x002fe20000201000 */
[----:B------:R-:W-:Y:S01]  /*45d0*/  ULDC UR6, c[0x0][0x154] ;  /* 0x0000550000067ab9 */ /* 0x000fe20000000800 */
[----:B------:R-:W1:Y:S01]  /*45e0*/  F2I.U32.TRUNC.NTZ R22, R22 ;  /* 0x0000001600167305 */ /* 0x000e62000020f000 */
[----:B------:R-:W-:Y:S01]  /*45f0*/  IMAD.X R2, RZ, RZ, ~R2, P0 ;  /* 0x000000ffff027224 */ /* 0x000fe200000e0e02 */
[----:B------:R-:W-:Y:S01]  /*4600*/  ISETP.NE.AND P2, PT, R17, 0x1, PT ;  /* 0x000000011100780c */ /* 0x000fe20003f45270 */
[----:B------:R-:W-:Y:S01]  /*4610*/  FMUL R23, R3, UR6 ;  /* 0x0000000603177c20 */ /* 0x000fe20008400000 */
[----:B------:R-:W2:Y:S01]  /*4620*/  LDC R25, c[0x0][0x148] ;  /* 0x00005200ff197b82 */ /* 0x000ea20000000800 */
[----:B------:R-:W-:Y:S01]  /*4630*/  IMAD R2, R2, UR4, RZ ;  /* 0x0000000402027c24 */ /* 0x000fe2000f8e02ff */
[----:B------:R-:W-:Y:S01]  /*4640*/  ULDC.64 UR6, c[0x0][0x640] ;  /* 0x0001900000067ab9 */ /* 0x000fe20000000a00 */
[----:B------:R-:W-:Y:S01]  /*4650*/  IMAD.MOV.U32 R3, RZ, RZ, R19 ;  /* 0x000000ffff037224 */ /* 0x000fe200078e0013 */
[----:B------:R-:W-:Y:S01]  /*4660*/  ISETP.NE.U32.AND P0, PT, RZ, UR6, PT ;  /* 0x00000006ff007c0c */ /* 0x000fe2000bf05070 */
[----:B------:R-:W-:Y:S01]  /*4670*/  IMAD R5, R21, UR5, R2 ;  /* 0x0000000515057c24 */ /* 0x000fe2000f8e0202 */
[----:B------:R-:W3:Y:S01]  /*4680*/  F2I.U32.TRUNC.NTZ R23, R23 ;  /* 0x0000001700177305 */ /* 0x000ee2000020f000 */
[----:B------:R-:W-:Y:S01]  /*4690*/  IMAD.MOV.U32 R2, RZ, RZ, R18 ;  /* 0x000000ffff027224 */ /* 0x000fe200078e0012 */
[----:B------:R-:W-:-:S03]  /*46a0*/  ISETP.NE.AND.EX P0, PT, RZ, UR7, PT, P0 ;  /* 0x00000007ff007c0c */ /* 0x000fc6000bf05300 */
[----:B------:R-:W-:Y:S01]  /*46b0*/  IMAD.WIDE.U32 R2, R21, UR4, R2 ;  /* 0x0000000415027c25 */ /* 0x000fe2000f8e0002 */
[----:B------:R-:W-:-:S03]  /*46c0*/  ULDC UR4, c[0x0][0x618] ;  /* 0x0001860000047ab9 */ /* 0x000fc60000000800 */
[----:B------:R-:W-:Y:S02]  /*46d0*/  IMAD.IADD R3, R3, 0x1, R5 ;  /* 0x0000000103037824 */ /* 0x000fe400078e0205 */
[----:B-1----:R-:W-:-:S03]  /*46e0*/  IMAD.MOV R22, RZ, RZ, -R22 ;  /* 0x000000ffff167224 */ /* 0x002fc600078e0a16 */
[----:B------:R-:W-:Y:S01]  /*46f0*/  SHF.R.U64 R21, R2, UR4, R3 ;  /* 0x0000000402157c19 */ /* 0x000fe20008001203 */
[----:B0-----:R-:W-:Y:S01]  /*4700*/  IMAD R15, R4, R22, R15 ;  /* 0x00000016040f7224 */ /* 0x001fe200078e020f */
[----:B------:R-:W-:Y:S01]  /*4710*/  SHF.R.U32.HI R2, RZ, UR4, R3 ;  /* 0x00000004ff027c19 */ /* 0x000fe20008011603 */
[----:B------:R-:W-:Y:S01]  /*4720*/  ULDC UR4, c[0x0][0x608] ;  /* 0x0001820000047ab9 */ /* 0x000fe20000000800 */
[----:B---3--:R-:W-:Y:S02]  /*4730*/  IMAD.MOV R4, RZ, RZ, -R23 ;  /* 0x000000ffff047224 */ /* 0x008fe400078e0a17 */
[--C-:B------:R-:W-:Y:S02]  /*4740*/  SHF.R.U64 R22, R21, UR4, R2.reuse ;  /* 0x0000000415167c19 */ /* 0x100fe40008001202 */
[----:B------:R-:W-:Y:S01]  /*4750*/  SHF.R.U32.HI R3, RZ, UR4, R2 ;  /* 0x00000004ff037c19 */ /* 0x000fe20008011602 */
[----:B------:R-:W-:Y:S01]  /*4760*/  ULDC UR4, c[0x0][0x658] ;  /* 0x0001960000047ab9 */ /* 0x000fe20000000800 */
[----:B--2---:R-:W-:-:S02]  /*4770*/  @P2 IMAD R15, R25, R4, R20 ;  /* 0x00000004190f2224 */ /* 0x004fc400078e0214 */
[--C-:B------:R-:W-:Y:S02]  /*4780*/  SHF.R.U64 R20, R22, UR4, R3.reuse ;  /* 0x0000000416147c19 */ /* 0x100fe40008001203 */
[----:B------:R-:W-:-:S03]  /*4790*/  SHF.R.U32.HI R23, RZ, UR4, R3 ;  /* 0x00000004ff177c19 */ /* 0x000fc60008011603 */
[----:B------:R-:W-:Y:S02]  /*47a0*/  IMAD.MOV.U32 R4, RZ, RZ, R20 ;  /* 0x000000ffff047224 */ /* 0x000fe400078e0014 */
[----:B------:R-:W-:Y:S01]  /*47b0*/  IMAD.MOV.U32 R3, RZ, RZ, R23 ;  /* 0x000000ffff037224 */ /* 0x000fe200078e0017 */
[----:B------:R-:W-:Y:S06]  /*47c0*/  @!P0 BRA `(.L_x_63) ;  /* 0x00000000002c8947 */ /* 0x000fec0003800000 */
        /* <DEDUP_REMOVED lines=9> */
[----:B------:R-:W-:-:S04]  /*4860*/  IMAD.WIDE.U32.X R2, R23, UR7, R2, P1 ;  /* 0x0000000717027c25 */ /* 0x000fc800088e0402 */
[----:B------:R-:W-:-:S07]  /*4870*/  IMAD.MOV.U32 R4, RZ, RZ, R2 ;  /* 0x000000ffff047224 */ /* 0x000fce00078e0002 */
.L_x_63:
[----:B------:R-:W-:Y:S01]  /*4880*/  ULDC UR4, c[0x0][0x648] ;  /* 0x0001920000047ab9 */ /* 0x000fe20000000800 */
[----:B------:R-:W-:Y:S01]  /*4890*/  LOP3.LUT R2, R22, UR16, RZ, 0xc0, !PT ;  /* 0x0000001016027c12 */ /* 0x000fe2000f8ec0ff */
[----:B------:R-:W-:Y:S01]  /*48a0*/  ULDC UR5, c[0x0][0x610] ;  /* 0x0001840000057ab9 */ /* 0x000fe20000000800 */
[----:B------:R-:W-:Y:S01]  /*48b0*/  SHF.R.U64 R3, R4, UR4, R3 ;  /* 0x0000000404037c19 */ /* 0x000fe20008001203 */
[----:B------:R-:W-:Y:S01]  /*48c0*/  ULDC UR4, c[0x0][0x638] ;  /* 0x00018e0000047ab9 */ /* 0x000fe20000000800 */
[----:B------:R-:W-:-:S03]  /*48d0*/  LOP3.LUT R21, R21, UR15, RZ, 0xc0, !PT ;  /* 0x0000000f15157c12 */ /* 0x000fc6000f8ec0ff */
[----:B------:R-:W-:Y:S02]  /*48e0*/  IMAD.MOV R5, RZ, RZ, -R3 ;  /* 0x000000ffff057224 */ /* 0x000fe400078e0a03 */
[----:B------:R-:W-:Y:S02]  /*48f0*/  IMAD R2, R3, UR17, R2 ;  /* 0x0000001103027c24 */ /* 0x000fe4000f8e0202 */
[----:B------:R-:W-:Y:S01]  /*4900*/  IMAD R20, R5, UR4, R20 ;  /* 0x0000000405147c24 */ /* 0x000fe2000f8e0214 */
[----:B------:R-:W-:Y:S01]  /*4910*/  ULDC UR4, c[0x0][0x600] ;  /* 0x0001800000047ab9 */ /* 0x000fe20000000800 */
[----:B------:R-:W-:Y:S02]  /*4920*/  IMAD R15, R2, UR5, R15 ;  /* 0x00000005020f7c24 */ /* 0x000fe4000f8e020f */
[----:B------:R-:W-:Y:S02]  /*4930*/  IMAD R20, R20, UR4, R21 ;  /* 0x0000000414147c24 */ /* 0x000fe4000f8e0215 */
[----:B------:R-:W-:-:S03]  /*4940*/  IMAD.MOV.U32 R2, RZ, RZ, 0x1 ;  /* 0x00000001ff027424 */ /* 0x000fc600078e00ff */
[----:B------:R-:W-:Y:S02]  /*4950*/  SEL R22, R20, R15, !P2 ;  /* 0x0000000f14167207 */ /* 0x000fe40005000000 */
[----:B------:R-:W-:Y:S01]  /*4960*/  SEL R21, R15, R20, !P2 ;  /* 0x000000140f157207 */ /* 0x000fe20005000000 */
[----:B------:R-:W-:-:S07]  /*4970*/  IMAD.MOV.U32 R20, RZ, RZ, R14 ;  /* 0x000000ffff147224 */ /* 0x000fce00078e000e */
.L_x_61:
[----:B------:R-:W-:Y:S05]  /*4980*/  BSYNC B1 ;  /* 0x0000000000017941 */ /* 0x000fea0003800000 */
.L_x_60:
[----:B------:R-:W-:-:S13]  /*4990*/  LOP3.LUT P0, RZ, R2, 0xff, RZ, 0xc0, !PT ;  /* 0x000000ff02ff7812 */ /* 0x000fda000780c0ff */
[----:B------:R-:W-:Y:S05]  /*49a0*/  @P0 BRA `(.L_x_64) ;  /* 0xfffffff400380947 */ /* 0x000fea000383ffff */
[----:B------:R-:W-:Y:S05]  /*49b0*/  BSYNC B0 ;  /* 0x0000000000007941 */ /* 0x000fea0003800000 */
.L_x_53:
[----:B------:R-:W-:-:S03]  /*49c0*/  UMOV UR4, 0xffffffff ;  /* 0xffffffff00047882 */ /* 0x000fc60000000000 */
[----:B------:R-:W-:Y:S05]  /*49d0*/  BRA.DIV UR4, `(.L_x_65) ;  /* 0x0000000e040c7947 */ /* 0x000fea000b800000 */
[----:B------:R-:W-:-:S13]  /*49e0*/  ELECT P6, URZ, PT ;  /* 0x00000000003f782f */ /* 0x000fda00038c0000 */
.L_x_93:
[----:B------:R-:W-:Y:S04]  /*49f0*/  BSSY B0, `(.L_x_66) ;  /* 0x00000a9000007945 */ /* 0x000fe80003800000 */
[----:B------:R-:W-:Y:S05]  /*4a00*/  @!P6 BRA `(.L_x_67) ;  /* 0x00000008009ce947 */ /* 0x000fea0003800000 */
[----:B------:R-:W-:-:S04]  /*4a10*/  LOP3.LUT R16, R16, 0x2, RZ, 0xfc, !PT ;  /* 0x0000000210107812 */ /* 0x000fc800078efcff */
[----:B------:R-:W-:-:S13]  /*4a20*/  ISETP.NE.AND P0, PT, R16, 0x3, PT ;  /* 0x000000031000780c */ /* 0x000fda0003f05270 */
[----:B------:R-:W-:Y:S05]  /*4a30*/  @!P0 BRA `(.L_x_68) ;  /* 0x0000000000048947 */ /* 0x000fea0003800000 */
[----:B------:R-:W-:Y:S01]  /*4a40*/  BPT.TRAP 0x1 ;  /* 0x000000040000795c */ /* 0x000fe20000300000 */
.L_x_68:
[----:B------:R-:W0:Y:S01]  /*4a50*/  S2R R3, SR_CgaCtaId ;  /* 0x0000000000037919 */ /* 0x000e220000008800 */
[----:B------:R-:W-:Y:S02]  /*4a60*/  MOV R0, 0x400 ;  /* 0x0000040000007802 */ /* 0x000fe40000000f00 */
[----:B------:R-:W-:Y:S02]  /*4a70*/  SHF.L.U32 R2, R6, 0x1f, RZ ;  /* 0x0000001f06027819 */ /* 0x000fe400000006ff */
[----:B0-----:R-:W-:-:S05]  /*4a80*/  LEA R0, R3, R0, 0x18 ;  /* 0x0000000003007211 */ /* 0x001fca00078ec0ff */
[----:B------:R-:W-:-:S04]  /*4a90*/  VIADD R0, R0, 0x90 ;  /* 0x0000009000007836 */ /* 0x000fc80000000000 */
[C---:B------:R-:W-:Y:S02]  /*4aa0*/  IMAD R5, R7.reuse, 0x8, R0 ;  /* 0x0000000807057824 */ /* 0x040fe400078e0200 */
[----:B------:R-:W-:Y:S02]  /*4ab0*/  VIADD R7, R7, 0x1 ;  /* 0x0000000107077836 */ /* 0x000fe40000000000 */
[----:B------:R-:W0:Y:S03]  /*4ac0*/  SYNCS.PHASECHK.TRANS64.TRYWAIT P0, [R5+URZ], R2 ;  /* 0x00000002050075a7 */ /* 0x000e26000800017f */
[----:B------:R-:W-:-:S04]  /*4ad0*/  ISETP.NE.AND P1, PT, R7, 0x12, PT ;  /* 0x000000120700780c */ /* 0x000fc80003f25270 */
[----:B------:R-:W-:Y:S02]  /*4ae0*/  SEL R3, RZ, 0x1, P1 ;  /* 0x00000001ff037807 */ /* 0x000fe40000800000 */
[----:B------:R-:W-:Y:S02]  /*4af0*/  SEL R7, R7, RZ, P1 ;  /* 0x000000ff07077207 */ /* 0x000fe40000800000 */
[----:B------:R-:W-:-:S03]  /*4b00*/  LOP3.LUT R6, R6, R3, RZ, 0x3c, !PT ;  /* 0x0000000306067212 */ /* 0x000fc600078e3cff */
[----:B------:R-:W-:Y:S01]  /*4b10*/  IMAD R9, R7, 0x8, R0 ;  /* 0x0000000807097824 */ /* 0x000fe200078e0200 */
[----:B------:R-:W-:Y:S01]  /*4b20*/  SHF.L.U32 R4, R6, 0x1f, RZ ;  /* 0x0000001f06047819 */ /* 0x000fe200000006ff */
[----:B0-----:R-:W-:Y:S06]  /*4b30*/  @!P0 BRA `(.L_x_69) ;  /* 0x0000000800d48947 */ /* 0x001fec0003800000 */
.L_x_94:
[----:B------:R-:W1:Y:S01]  /*4b40*/  SYNCS.PHASECHK.TRANS64.TRYWAIT P0, [R9+URZ], R4 ;  /* 0x00000004090075a7 */ /* 0x000e62000800017f */
[----:B0-----:R-:W-:-:S05]  /*4b50*/  VIADD R2, R7, 0x1 ;  /* 0x0000000107027836 */ /* 0x001fca0000000000 */
[----:B------:R-:W-:-:S04]  /*4b60*/  ISETP.NE.AND P1, PT, R2, 0x12, PT ;  /* 0x000000120200780c */ /* 0x000fc80003f25270 */
[----:B------:R-:W-:Y:S02]  /*4b70*/  SEL R3, RZ, 0x1, P1 ;  /* 0x00000001ff037807 */ /* 0x000fe40000800000 */
[----:B------:R-:W-:Y:S02]  /*4b80*/  SEL R7, R2, RZ, P1 ;  /* 0x000000ff02077207 */ /* 0x000fe40000800000 */
[----:B------:R-:W-:-:S03]  /*4b90*/  LOP3.LUT R6, R6, R3, RZ, 0x3c, !PT ;  /* 0x0000000306067212 */ /* 0x000fc600078e3cff */
[----:B------:R-:W-:Y:S01]  /*4ba0*/  IMAD R8, R7, 0x8, R0 ;  /* 0x0000000807087824 */ /* 0x000fe200078e0200 */
[----:B------:R-:W-:Y:S01]  /*4bb0*/  SHF.L.U32 R5, R6, 0x1f, RZ ;  /* 0x0000001f06057819 */ /* 0x000fe200000006ff */
[----:B-1----:R-:W-:Y:S06]  /*4bc0*/  @!P0 BRA `(.L_x_70) ;  /* 0x0000000800c48947 */ /* 0x002fec0003800000 */
.L_x_95:
[----:B------:R-:W1:Y:S01]  /*4bd0*/  SYNCS.PHASECHK.TRANS64.TRYWAIT P0, [R8+URZ], R5 ;  /* 0x00000005080075a7 */ /* 0x000e62000800017f */
[----:B------:R-:W-:-:S05]  /*4be0*/  VIADD R2, R7, 0x1 ;  /* 0x0000000107027836 */ /* 0x000fca0000000000 */
[----:B------:R-:W-:-:S04]  /*4bf0*/  ISETP.NE.AND P1, PT, R2, 0x12, PT ;  /* 0x000000120200780c */ /* 0x000fc80003f25270 */
[----:B------:R-:W-:Y:S02]  /*4c00*/  SEL R3, RZ, 0x1, P1 ;  /* 0x00000001ff037807 */ /* 0x000fe40000800000 */
[----:B------:R-:W-:Y:S02]  /*4c10*/  SEL R7, R2, RZ, P1 ;  /* 0x000000ff02077207 */ /* 0x000fe40000800000 */
[----:B------:R-:W-:-:S03]  /*4c20*/  LOP3.LUT R6, R6, R3, RZ, 0x3c, !PT ;  /* 0x0000000306067212 */ /* 0x000fc600078e3cff */
[----:B0-----:R-:W-:Y:S01]  /*4c30*/  IMAD R9, R7, 0x8, R0 ;  /* 0x0000000807097824 */ /* 0x001fe200078e0200 */
[----:B------:R-:W-:Y:S01]  /*4c40*/  SHF.L.U32 R4, R6, 0x1f, RZ ;  /* 0x0000001f06047819 */ /* 0x000fe200000006ff */
[----:B-1----:R-:W-:Y:S06]  /*4c50*/  @!P0 BRA `(.L_x_71) ;  /* 0x0000000800b48947 */ /* 0x002fec0003800000 */
.L_x_96:
        /* <DEDUP_REMOVED lines=9> */
.L_x_97:
        /* <DEDUP_REMOVED lines=9> */
.L_x_98:
        /* <DEDUP_REMOVED lines=9> */
.L_x_99:
        /* <DEDUP_REMOVED lines=9> */
.L_x_100:
        /* <DEDUP_REMOVED lines=9> */
.L_x_101:
        /* <DEDUP_REMOVED lines=9> */
.L_x_102:
        /* <DEDUP_REMOVED lines=9> */
.L_x_103:
        /* <DEDUP_REMOVED lines=9> */
.L_x_104:
        /* <DEDUP_REMOVED lines=9> */
.L_x_105:
        /* <DEDUP_REMOVED lines=9> */
.L_x_106:
        /* <DEDUP_REMOVED lines=9> */
.L_x_107:
        /* <DEDUP_REMOVED lines=9> */
.L_x_108:
[----:B------:R-:W1:Y:S01]  /*5320*/  SYNCS.PHASECHK.TRANS64.TRYWAIT P0, [R9+URZ], R4 ;  /* 0x00000004090075a7 */ /* 0x000e62000800017f */
[----:B------:R-:W-:-:S05]  /*5330*/  VIADD R2, R7, 0x1 ;  /* 0x0000000107027836 */ /* 0x000fca0000000000 */
[----:B------:R-:W-:-:S04]  /*5340*/  ISETP.NE.AND P1, PT, R2, 0x12, PT ;  /* 0x000000120200780c */ /* 0x000fc80003f25270 */
[----:B------:R-:W-:Y:S02]  /*5350*/  SEL R3, RZ, 0x1, P1 ;  /* 0x00000001ff037807 */ /* 0x000fe40000800000 */
[----:B------:R-:W-:Y:S02]  /*5360*/  SEL R7, R2, RZ, P1 ;  /* 0x000000ff02077207 */ /* 0x000fe40000800000 */
[----:B------:R-:W-:-:S03]  /*5370*/  LOP3.LUT R11, R6, R3, RZ, 0x3c, !PT ;  /* 0x00000003060b7212 */ /* 0x000fc600078e3cff */
[----:B------:R-:W-:Y:S01]  /*5380*/  IMAD R6, R7, 0x8, R0 ;  /* 0x0000000807067824 */ /* 0x000fe200078e0200 */
[----:B0-----:R-:W-:Y:S01]  /*5390*/  SHF.L.U32 R5, R11, 0x1f, RZ ;  /* 0x0000001f0b057819 */ /* 0x001fe200000006ff */
[----:B-1----:R-:W-:Y:S06]  /*53a0*/  @!P0 BRA `(.L_x_84) ;  /* 0x0000000400e48947 */ /* 0x002fec0003800000 */
.L_x_109:
[----:B------:R-:W1:Y:S01]  /*53b0*/  SYNCS.PHASECHK.TRANS64.TRYWAIT P0, [R6+URZ], R5 ;  /* 0x00000005060075a7 */ /* 0x000e62000800017f */
[----:B------:R-:W-:-:S05]  /*53c0*/  VIADD R2, R7, 0x1 ;  /* 0x0000000107027836 */ /* 0x000fca0000000000 */
[----:B------:R-:W-:-:S04]  /*53d0*/  ISETP.NE.AND P1, PT, R2, 0x12, PT ;  /* 0x000000120200780c */ /* 0x000fc80003f25270 */
[----:B0-----:R-:W-:Y:S02]  /*53e0*/  SEL R4, RZ, 0x1, P1 ;  /* 0x00000001ff047807 */ /* 0x001fe40000800000 */
[----:B------:R-:W-:Y:S02]  /*53f0*/  SEL R3, R2, RZ, P1 ;  /* 0x000000ff02037207 */ /* 0x000fe40000800000 */
[----:B------:R-:W-:Y:S01]  /*5400*/  LOP3.LUT R4, R11, R4, RZ, 0x3c, !PT ;  /* 0x000000040b047212 */ /* 0x000fe200078e3cff */
[----:B-1----:R-:W-:Y:S06]  /*5410*/  @!P0 BRA `(.L_x_85) ;  /* 0x0000000400dc8947 */ /* 0x002fec0003800000 */
.L_x_110:
[----:B------:R-:W-:Y:S01]  /*5420*/  IMAD R3, R3, 0x8, R0 ;  /* 0x0000000803037824 */ /* 0x000fe200078e0200 */
[----:B------:R-:W-:-:S07]  /*5430*/  SHF.L.U32 R0, R4, 0x1f, RZ ;  /* 0x0000001f04007819 */ /* 0x000fce00000006ff */
.L_x_86:
[----:B-1----:R1:W2:Y:S02]  /*5440*/  SYNCS.PHASECHK.TRANS64.TRYWAIT P0, [R3+URZ], R0 ;  /* 0x00000000030075a7 */ /* 0x0022a4000800017f */
[----:B--2---:R-:W-:Y:S05]  /*5450*/  @!P0 NANOSLEEP.SYNCS 0x989680 ;  /* 0x009896800000895d */ /* 0x004fea0003900000 */
[----:B------:R-:W2:Y:S02]  /*5460*/  @!P0 SYNCS.PHASECHK.TRANS64 P0, [R3+URZ], R0 ;  /* 0x00000000030085a7 */ /* 0x000ea4000800007f */
[----:B--2---:R-:W-:Y:S05]  /*5470*/  @!P0 BRA `(.L_x_86) ;  /* 0xfffffffc00f08947 */ /* 0x004fea000383ffff */
.L_x_67:
[----:B------:R-:W-:Y:S05]  /*5480*/  BSYNC B0 ;  /* 0x0000000000007941 */ /* 0x000fea0003800000 */
.L_x_66:
[----:B------:R-:W-:Y:S05]  /*5490*/  EXIT ;  /* 0x000000000000794d */ /* 0x000fea0003800000 */
.L_x_22:
[----:B-1----:R1:W2:Y:S02]  /*54a0*/  SYNCS.PHASECHK.TRANS64.TRYWAIT P1, [R3+URZ], R0 ;  /* 0x00000000030075a7 */ /* 0x0022a4000802017f */
[----:B--2---:R-:W-:Y:S05]  /*54b0*/  @!P1 NANOSLEEP.SYNCS 0x989680 ;  /* 0x009896800000995d */ /* 0x004fea0003900000 */
[----:B------:R-:W2:Y:S02]  /*54c0*/  @!P1 SYNCS.PHASECHK.TRANS64 P1, [R3+URZ], R0 ;  /* 0x00000000030095a7 */ /* 0x000ea4000802007f */
[----:B--2---:R-:W-:Y:S05]  /*54d0*/  @!P1 BRA `(.L_x_22) ;  /* 0xfffffffc00f09947 */ /* 0x004fea000383ffff */
[----:B------:R-:W-:Y:S05]  /*54e0*/  BRA `(.L_x_21) ;  /* 0xffffffc400287947 */ /* 0x000fea000383ffff */
.L_x_27:
[----:B-1----:R1:W2:Y:S02]  /*54f0*/  SYNCS.PHASECHK.TRANS64.TRYWAIT P1, [R3+URZ], R4 ;  /* 0x00000004030075a7 */ /* 0x0022a4000802017f */
[----:B--2---:R-:W-:Y:S05]  /*5500*/  @!P1 NANOSLEEP.SYNCS 0x989680 ;  /* 0x009896800000995d */ /* 0x004fea0003900000 */
[----:B------:R-:W2:Y:S02]  /*5510*/  @!P1 SYNCS.PHASECHK.TRANS64 P1, [R3+URZ], R4 ;  /* 0x00000004030095a7 */ /* 0x000ea4000802007f */
[----:B--2---:R-:W-:Y:S05]  /*5520*/  @!P1 BRA `(.L_x_27) ;  /* 0xfffffffc00f09947 */ /* 0x004fea000383ffff */
[----:B------:R-:W-:Y:S05]  /*5530*/  BRA `(.L_x_26) ;  /* 0xffffffc400fc7947 */ /* 0x000fea000383ffff */
.L_x_54:
[----:B------:R-:W-:Y:S01]  /*5540*/  BSSY B1, `(.L_x_87) ;  /* 0x0000006000017945 */ /* 0x000fe20003800000 */
[----:B------:R-:W-:-:S07]  /*5550*/  IMAD.MOV.U32 R15, RZ, RZ, -0x1 ;  /* 0xffffffffff0f7424 */ /* 0x000fce00078e00ff */
[----:B------:R-:W-:Y:S05]  /*5560*/  WARPSYNC.COLLECTIVE R15, `(.L_x_88) ;  /* 0x000000000f0c7348 */ /* 0x000fea0003c00000 */
[----:B------:R-:W-:Y:S02]  /*5570*/  ELECT P6, UR62, PT ;  /* 0x00000000003e782f */ /* 0x000fe400038c0000 */
[----:B------:R-:W-:Y:S01]  /*5580*/  MOV R14, UR62 ;  /* 0x0000003e000e7c02 */ /* 0x000fe20008000f00 */
[----:B------:R-:W-:Y:S10]  /*5590*/  ENDCOLLECTIVE ;  /* 0x000000000000791b */ /* 0x000ff40003800000 */
.L_x_88:
[----:B------:R-:W-:Y:S05]  /*55a0*/  BSYNC B1 ;  /* 0x0000000000017941 */ /* 0x000fea0003800000 */
.L_x_87:
[----:B------:R-:W-:Y:S05]  /*55b0*/  BRA `(.L_x_89) ;  /* 0xffffffe800407947 */ /* 0x000fea000383ffff */
.L_x_57:
[----:B0-----:R0:W1:Y:S02]  /*55c0*/  SYNCS.PHASECHK.TRANS64.TRYWAIT P0, [R15+URZ+0x90], R4 ;  /* 0x000090040f0075a7 */ /* 0x001064000800017f */
[----:B-1----:R-:W-:Y:S05]  /*55d0*/  @!P0 NANOSLEEP.SYNCS 0x989680 ;  /* 0x009896800000895d */ /* 0x002fea0003900000 */
[----:B------:R-:W1:Y:S02]  /*55e0*/  @!P0 SYNCS.PHASECHK.TRANS64 P0, [R15+URZ+0x90], R4 ;  /* 0x000090040f0085a7 */ /* 0x000e64000800007f */
[----:B-1----:R-:W-:Y:S05]  /*55f0*/  @!P0 BRA `(.L_x_57) ;  /* 0xfffffffc00f08947 */ /* 0x002fea000383ffff */
[----:B------:R-:W-:Y:S05]  /*5600*/  BRA `(.L_x_90) ;  /* 0xffffffe800787947 */ /* 0x000fea000383ffff */
.L_x_65:
[----:B------:R-:W-:Y:S01]  /*5610*/  BSSY B0, `(.L_x_91) ;  /* 0x0000006000007945 */ /* 0x000fe20003800000 */
[----:B------:R-:W-:-:S07]  /*5620*/  IMAD.MOV.U32 R15, RZ, RZ, -0x1 ;  /* 0xffffffffff0f7424 */ /* 0x000fce00078e00ff */
[----:B------:R-:W-:Y:S05]  /*5630*/  WARPSYNC.COLLECTIVE R15, `(.L_x_92) ;  /* 0x000000000f0c7348 */ /* 0x000fea0003c00000 */
[----:B------:R-:W-:Y:S02]  /*5640*/  ELECT P6, UR62, PT ;  /* 0x00000000003e782f */ /* 0x000fe400038c0000 */
[----:B------:R-:W-:Y:S01]  /*5650*/  MOV R14, UR62 ;  /* 0x0000003e000e7c02 */ /* 0x000fe20008000f00 */
[----:B------:R-:W-:Y:S10]  /*5660*/  ENDCOLLECTIVE ;  /* 0x000000000000791b */ /* 0x000ff40003800000 */
.L_x_92:
[----:B------:R-:W-:Y:S05]  /*5670*/  BSYNC B0 ;  /* 0x0000000000007941 */ /* 0x000fea0003800000 */
.L_x_91:
[----:B------:R-:W-:Y:S05]  /*5680*/  BRA `(.L_x_93) ;  /* 0xfffffff000d87947 */ /* 0x000fea000383ffff */
.L_x_69:
[----:B0-----:R0:W1:Y:S02]  /*5690*/  SYNCS.PHASECHK.TRANS64.TRYWAIT P0, [R5+URZ], R2 ;  /* 0x00000002050075a7 */ /* 0x001064000800017f */
[----:B-1----:R-:W-:Y:S05]  /*56a0*/  @!P0 NANOSLEEP.SYNCS 0x989680 ;  /* 0x009896800000895d */ /* 0x002fea0003900000 */
[----:B------:R-:W1:Y:S02]  /*56b0*/  @!P0 SYNCS.PHASECHK.TRANS64 P0, [R5+URZ], R2 ;  /* 0x00000002050085a7 */ /* 0x000e64000800007f */
[----:B-1----:R-:W-:Y:S05]  /*56c0*/  @!P0 BRA `(.L_x_69) ;  /* 0xfffffffc00f08947 */ /* 0x002fea000383ffff */
[----:B------:R-:W-:Y:S05]  /*56d0*/  BRA `(.L_x_94) ;  /* 0xfffffff400187947 */ /* 0x000fea000383ffff */
.L_x_70:
[----:B0-----:R0:W1:Y:S02]  /*56e0*/  SYNCS.PHASECHK.TRANS64.TRYWAIT P0, [R9+URZ], R4 ;  /* 0x00000004090075a7 */ /* 0x001064000800017f */
[----:B-1----:R-:W-:Y:S05]  /*56f0*/  @!P0 NANOSLEEP.SYNCS 0x989680 ;  /* 0x009896800000895d */ /* 0x002fea0003900000 */
[----:B------:R-:W1:Y:S02]  /*5700*/  @!P0 SYNCS.PHASECHK.TRANS64 P0, [R9+URZ], R4 ;  /* 0x00000004090085a7 */ /* 0x000e64000800007f */
[----:B-1----:R-:W-:Y:S05]  /*5710*/  @!P0 BRA `(.L_x_70) ;  /* 0xfffffffc00f08947 */ /* 0x002fea000383ffff */
[----:B------:R-:W-:Y:S05]  /*5720*/  BRA `(.L_x_95) ;  /* 0xfffffff400287947 */ /* 0x000fea000383ffff */
.L_x_71:
[----:B0-----:R0:W1:Y:S02]  /*5730*/  SYNCS.PHASECHK.TRANS64.TRYWAIT P0, [R8+URZ], R5 ;  /* 0x00000005080075a7 */ /* 0x001064000800017f */
[----:B-1----:R-:W-:Y:S05]  /*5740*/  @!P0 NANOSLEEP.SYNCS 0x989680 ;  /* 0x009896800000895d */ /* 0x002fea0003900000 */
[----:B------:R-:W1:Y:S02]  /*5750*/  @!P0 SYNCS.PHASECHK.TRANS64 P0, [R8+URZ], R5 ;  /* 0x00000005080085a7 */ /* 0x000e64000800007f */
[----:B-1----:R-:W-:Y:S05]  /*5760*/  @!P0 BRA `(.L_x_71) ;  /* 0xfffffffc00f08947 */ /* 0x002fea000383ffff */
[----:B------:R-:W-:Y:S05]  /*5770*/  BRA `(.L_x_96) ;  /* 0xfffffff400387947 */ /* 0x000fea000383ffff */
.L_x_72:
[----:B0-----:R0:W1:Y:S02]  /*5780*/  SYNCS.PHASECHK.TRANS64.TRYWAIT P0, [R9+URZ], R4 ;  /* 0x00000004090075a7 */ /* 0x001064000800017f */
[----:B-1----:R-:W-:Y:S05]  /*5790*/  @!P0 NANOSLEEP.SYNCS 0x989680 ;  /* 0x009896800000895d */ /* 0x002fea0003900000 */
[----:B------:R-:W1:Y:S02]  /*57a0*/  @!P0 SYNCS.PHASECHK.TRANS64 P0, [R9+URZ], R4 ;  /* 0x00000004090085a7 */ /* 0x000e64000800007f */
[----:B-1----:R-:W-:Y:S05]  /*57b0*/  @!P0 BRA `(.L_x_72) ;  /* 0xfffffffc00f08947 */ /* 0x002fea000383ffff */
[----:B------:R-:W-:Y:S05]  /*57c0*/  BRA `(.L_x_97) ;  /* 0xfffffff400487947 */ /* 0x000fea000383ffff */
.L_x_73:
[----:B0-----:R0:W1:Y:S02]  /*57d0*/  SYNCS.PHASECHK.TRANS64.TRYWAIT P0, [R8+URZ], R5 ;  /* 0x00000005080075a7 */ /* 0x001064000800017f */
[----:B-1----:R-:W-:Y:S05]  /*57e0*/  @!P0 NANOSLEEP.SYNCS 0x989680 ;  /* 0x009896800000895d */ /* 0x002fea0003900000 */
[----:B------:R-:W1:Y:S02]  /*57f0*/  @!P0 SYNCS.PHASECHK.TRANS64 P0, [R8+URZ], R5 ;  /* 0x00000005080085a7 */ /* 0x000e64000800007f */
[----:B-1----:R-:W-:Y:S05]  /*5800*/  @!P0 BRA `(.L_x_73) ;  /* 0xfffffffc00f08947 */ /* 0x002fea000383ffff */
[----:B------:R-:W-:Y:S05]  /*5810*/  BRA `(.L_x_98) ;  /* 0xfffffff400587947 */ /* 0x000fea000383ffff */
.L_x_74:
[----:B0-----:R0:W1:Y:S02]  /*5820*/  SYNCS.PHASECHK.TRANS64.TRYWAIT P0, [R9+URZ], R4 ;  /* 0x00000004090075a7 */ /* 0x001064000800017f */
[----:B-1----:R-:W-:Y:S05]  /*5830*/  @!P0 NANOSLEEP.SYNCS 0x989680 ;  /* 0x009896800000895d */ /* 0x002fea0003900000 */
[----:B------:R-:W1:Y:S02]  /*5840*/  @!P0 SYNCS.PHASECHK.TRANS64 P0, [R9+URZ], R4 ;  /* 0x00000004090085a7 */ /* 0x000e64000800007f */
[----:B-1----:R-:W-:Y:S05]  /*5850*/  @!P0 BRA `(.L_x_74) ;  /* 0xfffffffc00f08947 */ /* 0x002fea000383ffff */
[----:B------:R-:W-:Y:S05]  /*5860*/  BRA `(.L_x_99) ;  /* 0xfffffff400687947 */ /* 0x000fea000383ffff */
.L_x_75:
[----:B0-----:R0:W1:Y:S02]  /*5870*/  SYNCS.PHASECHK.TRANS64.TRYWAIT P0, [R8+URZ], R5 ;  /* 0x00000005080075a7 */ /* 0x001064000800017f */
[----:B-1----:R-:W-:Y:S05]  /*5880*/  @!P0 NANOSLEEP.SYNCS 0x989680 ;  /* 0x009896800000895d */ /* 0x002fea0003900000 */
[----:B------:R-:W1:Y:S02]  /*5890*/  @!P0 SYNCS.PHASECHK.TRANS64 P0, [R8+URZ], R5 ;  /* 0x00000005080085a7 */ /* 0x000e64000800007f */
[----:B-1----:R-:W-:Y:S05]  /*58a0*/  @!P0 BRA `(.L_x_75) ;  /* 0xfffffffc00f08947 */ /* 0x002fea000383ffff */
[----:B------:R-:W-:Y:S05]  /*58b0*/  BRA `(.L_x_100) ;  /* 0xfffffff400787947 */ /* 0x000fea000383ffff */
.L_x_76:
[----:B0-----:R0:W1:Y:S02]  /*58c0*/  SYNCS.PHASECHK.TRANS64.TRYWAIT P0, [R9+URZ], R4 ;  /* 0x00000004090075a7 */ /* 0x001064000800017f */
[----:B-1----:R-:W-:Y:S05]  /*58d0*/  @!P0 NANOSLEEP.SYNCS 0x989680 ;  /* 0x009896800000895d */ /* 0x002fea0003900000 */
[----:B------:R-:W1:Y:S02]  /*58e0*/  @!P0 SYNCS.PHASECHK.TRANS64 P0, [R9+URZ], R4 ;  /* 0x00000004090085a7 */ /* 0x000e64000800007f */
[----:B-1----:R-:W-:Y:S05]  /*58f0*/  @!P0 BRA `(.L_x_76) ;  /* 0xfffffffc00f08947 */ /* 0x002fea000383ffff */
[----:B------:R-:W-:Y:S05]  /*5900*/  BRA `(.L_x_101) ;  /* 0xfffffff400887947 */ /* 0x000fea000383ffff */
.L_x_77:
[----:B0-----:R0:W1:Y:S02]  /*5910*/  SYNCS.PHASECHK.TRANS64.TRYWAIT P0, [R8+URZ], R5 ;  /* 0x00000005080075a7 */ /* 0x001064000800017f */
[----:B-1----:R-:W-:Y:S05]  /*5920*/  @!P0 NANOSLEEP.SYNCS 0x989680 ;  /* 0x009896800000895d */ /* 0x002fea0003900000 */
[----:B------:R-:W1:Y:S02]  /*5930*/  @!P0 SYNCS.PHASECHK.TRANS64 P0, [R8+URZ], R5 ;  /* 0x00000005080085a7 */ /* 0x000e64000800007f */
[----:B-1----:R-:W-:Y:S05]  /*5940*/  @!P0 BRA `(.L_x_77) ;  /* 0xfffffffc00f08947 */ /* 0x002fea000383ffff */
[----:B------:R-:W-:Y:S05]  /*5950*/  BRA `(.L_x_102) ;  /* 0xfffffff400987947 */ /* 0x000fea000383ffff */
.L_x_78:
[----:B0-----:R0:W1:Y:S02]  /*5960*/  SYNCS.PHASECHK.TRANS64.TRYWAIT P0, [R9+URZ], R4 ;  /* 0x00000004090075a7 */ /* 0x001064000800017f */
[----:B-1----:R-:W-:Y:S05]  /*5970*/  @!P0 NANOSLEEP.SYNCS 0x989680 ;  /* 0x009896800000895d */ /* 0x002fea0003900000 */
[----:B------:R-:W1:Y:S02]  /*5980*/  @!P0 SYNCS.PHASECHK.TRANS64 P0, [R9+URZ], R4 ;  /* 0x00000004090085a7 */ /* 0x000e64000800007f */
[----:B-1----:R-:W-:Y:S05]  /*5990*/  @!P0 BRA `(.L_x_78) ;  /* 0xfffffffc00f08947 */ /* 0x002fea000383ffff */
[----:B------:R-:W-:Y:S05]  /*59a0*/  BRA `(.L_x_103) ;  /* 0xfffffff400a87947 */ /* 0x000fea000383ffff */
.L_x_79:
[----:B0-----:R0:W1:Y:S02]  /*59b0*/  SYNCS.PHASECHK.TRANS64.TRYWAIT P0, [R8+URZ], R5 ;  /* 0x00000005080075a7 */ /* 0x001064000800017f */
[----:B-1----:R-:W-:Y:S05]  /*59c0*/  @!P0 NANOSLEEP.SYNCS 0x989680 ;  /* 0x009896800000895d */ /* 0x002fea0003900000 */
[----:B------:R-:W1:Y:S02]  /*59d0*/  @!P0 SYNCS.PHASECHK.TRANS64 P0, [R8+URZ], R5 ;  /* 0x00000005080085a7 */ /* 0x000e64000800007f */
[----:B-1----:R-:W-:Y:S05]  /*59e0*/  @!P0 BRA `(.L_x_79) ;  /* 0xfffffffc00f08947 */ /* 0x002fea000383ffff */
[----:B------:R-:W-:Y:S05]  /*59f0*/  BRA `(.L_x_104) ;  /* 0xfffffff400b87947 */ /* 0x000fea000383ffff */
.L_x_80:
[----:B0-----:R0:W1:Y:S02]  /*5a00*/  SYNCS.PHASECHK.TRANS64.TRYWAIT P0, [R9+URZ], R4 ;  /* 0x00000004090075a7 */ /* 0x001064000800017f */
[----:B-1----:R-:W-:Y:S05]  /*5a10*/  @!P0 NANOSLEEP.SYNCS 0x989680 ;  /* 0x009896800000895d */ /* 0x002fea0003900000 */
[----:B------:R-:W1:Y:S02]  /*5a20*/  @!P0 SYNCS.PHASECHK.TRANS64 P0, [R9+URZ], R4 ;  /* 0x00000004090085a7 */ /* 0x000e64000800007f */
[----:B-1----:R-:W-:Y:S05]  /*5a30*/  @!P0 BRA `(.L_x_80) ;  /* 0xfffffffc00f08947 */ /* 0x002fea000383ffff */
[----:B------:R-:W-:Y:S05]  /*5a40*/  BRA `(.L_x_105) ;  /* 0xfffffff400c87947 */ /* 0x000fea000383ffff */
.L_x_81:
[----:B0-----:R0:W1:Y:S02]  /*5a50*/  SYNCS.PHASECHK.TRANS64.TRYWAIT P0, [R8+URZ], R5 ;  /* 0x00000005080075a7 */ /* 0x001064000800017f */
[----:B-1----:R-:W-:Y:S05]  /*5a60*/  @!P0 NANOSLEEP.SYNCS 0x989680 ;  /* 0x009896800000895d */ /* 0x002fea0003900000 */
[----:B------:R-:W1:Y:S02]  /*5a70*/  @!P0 SYNCS.PHASECHK.TRANS64 P0, [R8+URZ], R5 ;  /* 0x00000005080085a7 */ /* 0x000e64000800007f */
[----:B-1----:R-:W-:Y:S05]  /*5a80*/  @!P0 BRA `(.L_x_81) ;  /* 0xfffffffc00f08947 */ /* 0x002fea000383ffff */
[----:B------:R-:W-:Y:S05]  /*5a90*/  BRA `(.L_x_106) ;  /* 0xfffffff400d87947 */ /* 0x000fea000383ffff */
.L_x_82:
[----:B0-----:R0:W1:Y:S02]  /*5aa0*/  SYNCS.PHASECHK.TRANS64.TRYWAIT P0, [R9+URZ], R4 ;  /* 0x00000004090075a7 */ /* 0x001064000800017f */
[----:B-1----:R-:W-:Y:S05]  /*5ab0*/  @!P0 NANOSLEEP.SYNCS 0x989680 ;  /* 0x009896800000895d */ /* 0x002fea0003900000 */
[----:B------:R-:W1:Y:S02]  /*5ac0*/  @!P0 SYNCS.PHASECHK.TRANS64 P0, [R9+URZ], R4 ;  /* 0x00000004090085a7 */ /* 0x000e64000800007f */
[----:B-1----:R-:W-:Y:S05]  /*5ad0*/  @!P0 BRA `(.L_x_82) ;  /* 0xfffffffc00f08947 */ /* 0x002fea000383ffff */
[----:B------:R-:W-:Y:S05]  /*5ae0*/  BRA `(.L_x_107) ;  /* 0xfffffff400e87947 */ /* 0x000fea000383ffff */
.L_x_83:
[----:B0-----:R0:W1:Y:S02]  /*5af0*/  SYNCS.PHASECHK.TRANS64.TRYWAIT P0, [R8+URZ], R5 ;  /* 0x00000005080075a7 */ /* 0x001064000800017f */
[----:B-1----:R-:W-:Y:S05]  /*5b00*/  @!P0 NANOSLEEP.SYNCS 0x989680 ;  /* 0x009896800000895d */ /* 0x002fea0003900000 */
[----:B------:R-:W1:Y:S02]  /*5b10*/  @!P0 SYNCS.PHASECHK.TRANS64 P0, [R8+URZ], R5 ;  /* 0x00000005080085a7 */ /* 0x000e64000800007f */
[----:B-1----:R-:W-:Y:S05]  /*5b20*/  @!P0 BRA `(.L_x_83) ;  /* 0xfffffffc00f08947 */ /* 0x002fea000383ffff */
[----:B------:R-:W-:Y:S05]  /*5b30*/  BRA `(.L_x_108) ;  /* 0xfffffff400f87947 */ /* 0x000fea000383ffff */
.L_x_84:
[----:B0-----:R0:W1:Y:S02]  /*5b40*/  SYNCS.PHASECHK.TRANS64.TRYWAIT P0, [R9+URZ], R4 ;  /* 0x00000004090075a7 */ /* 0x001064000800017f */
[----:B-1----:R-:W-:Y:S05]  /*5b50*/  @!P0 NANOSLEEP.SYNCS 0x989680 ;  /* 0x009896800000895d */ /* 0x002fea0003900000 */
[----:B------:R-:W1:Y:S02]  /*5b60*/  @!P0 SYNCS.PHASECHK.TRANS64 P0, [R9+URZ], R4 ;  /* 0x00000004090085a7 */ /* 0x000e64000800007f */
[----:B-1----:R-:W-:Y:S05]  /*5b70*/  @!P0 BRA `(.L_x_84) ;  /* 0xfffffffc00f08947 */ /* 0x002fea000383ffff */
[----:B------:R-:W-:Y:S05]  /*5b80*/  BRA `(.L_x_109) ;  /* 0xfffffff800087947 */ /* 0x000fea000383ffff */
.L_x_85:
[----:B0-----:R0:W1:Y:S02]  /*5b90*/  SYNCS.PHASECHK.TRANS64.TRYWAIT P0, [R6+URZ], R5 ;  /* 0x00000005060075a7 */ /* 0x001064000800017f */
[----:B-1----:R-:W-:Y:S05]  /*5ba0*/  @!P0 NANOSLEEP.SYNCS 0x989680 ;  /* 0x009896800000895d */ /* 0x002fea0003900000 */
[----:B------:R-:W1:Y:S02]  /*5bb0*/  @!P0 SYNCS.PHASECHK.TRANS64 P0, [R6+URZ], R5 ;  /* 0x00000005060085a7 */ /* 0x000e64000800007f */
[----:B-1----:R-:W-:Y:S05]  /*5bc0*/  @!P0 BRA `(.L_x_85) ;  /* 0xfffffffc00f08947 */ /* 0x002fea000383ffff */
[----:B------:R-:W-:Y:S05]  /*5bd0*/  BRA `(.L_x_110) ;  /* 0xfffffff800107947 */ /* 0x000fea000383ffff */
.L_x_111:
[----:B------:R-:W-:-:S00]  /*5be0*/  BRA `(.L_x_111) ;  /* 0xfffffffc00fc7947 */ /* 0x000fc0000383ffff */
[----:B------:R-:W-:-:S00]  /*5bf0*/  NOP ;  /* 0x0000000000007918 */ /* 0x000fc00000000000 */
        /* <DEDUP_REMOVED lines=8> */
.L_x_112:


//--------------------- .nv.global.init           --------------------------
	.section	.nv.global.init,"aw",@progbits
.nv.global.init:
	.type		$str$22,@object
	.size		$str$22,($str$23 - $str$22)
$str$22:
        /*0000*/ 	.byte	0x6b, 0x5f, 0x74, 0x69, 0x6c, 0x65, 0x5f, 0x63, 0x6f, 0x75, 0x6e, 0x74, 0x20, 0x3e, 0x3d, 0x20
        /*0010*/ 	.byte	0x31, 0x00
	.type		$str$23,@object
	.size		$str$23,(__unnamed_1 - $str$23)
$str$23:
        /*0012*/ 	.byte	0x2f, 0x74, 0x6d, 0x70, 0x2f, 0x63, 0x75, 0x74, 0x6c, 0x61, 0x73, 0x73, 0x5f, 0x73, 0x77, 0x65
        /*0022*/ 	.byte	0x65, 0x70, 0x5f, 0x73, 0x72, 0x63, 0x2f, 0x69, 0x6e, 0x63, 0x6c, 0x75, 0x64, 0x65, 0x2f, 0x63
        /*0032*/ 	.byte	0x75, 0x74, 0x6c, 0x61, 0x73, 0x73, 0x2f, 0x67, 0x65, 0x6d, 0x6d, 0x2f, 0x63, 0x6f, 0x6c, 0x6c
        /*0042*/ 	.byte	0x65, 0x63, 0x74, 0x69, 0x76, 0x65, 0x2f, 0x73, 0x6d, 0x39, 0x30, 0x5f, 0x6d, 0x6d, 0x61, 0x5f
        /*0052*/ 	.byte	0x74, 0x6d, 0x61, 0x5f, 0x67, 0x6d, 0x6d, 0x61, 0x5f, 0x73, 0x73, 0x5f, 0x77, 0x61, 0x72, 0x70
        /*0062*/ 	.byte	0x73, 0x70, 0x65, 0x63, 0x69, 0x61, 0x6c, 0x69, 0x7a, 0x65, 0x64, 0x2e, 0x68, 0x70, 0x70, 0x00
	.type		__unnamed_1,@object
	.size		__unnamed_1,(.L_0 - __unnamed_1)
__unnamed_1:
        /*0072*/ 	.byte	0x76, 0x6f, 0x69, 0x64, 0x20, 0x63, 0x75, 0x74, 0x6c, 0x61, 0x73, 0x73, 0x3a, 0x3a, 0x67, 0x65
        /* <DEDUP_REMOVED lines=180> */
        /*0bc2*/ 	.byte	0x69, 0x64, 0x65, 0x6e, 0x74, 0x69, 0x74, 0x79, 0x5d, 0x00
.L_0:


//--------------------- .nv.shared._ZN7cutlass13device_kernelINS_4gemm6kernel13GemmUniversalIN4cute5tupleIJiiiiEEENS1_10collective13CollectiveMmaINS1_34MainloopSm90TmaGmmaWarpSpecializedILi18ENS5_IJNS4_1CILi2EEENSA_ILi1EEESC_EEENS1_35KernelTmaWarpSpecializedCooperativeEEENS5_IJNSA_ILi192EEENSA_ILi8EEENSA_ILi32EEEEEENS_10bfloat16_tENS5_IJlSC_lEEESK_SL_NS4_8TiledMMAINS4_8MMA_AtomIJNS4_4SM904GMMA26MMA_64x8x16_F32BF16BF16_SSILNSP_5MajorE0ELSR_0ELNSP_7ScaleInE1ELSS_1EEEEEENS4_6LayoutISD_NS5_IJSC_NSA_ILi0EEESW_EEEEENS5_IJNS4_10UnderscoreESZ_SZ_EEEEENS4_13SM90_TMA_LOADENS4_14ComposedLayoutINS4_7SwizzleILi2ELi4ELi3EEENS4_18smem_ptr_flag_bitsILi16EEENSV_INS5_IJSH_SI_EEENS5_IJSI_SC_EEEEEEEvNS4_8identityENS4_23SM90_TMA_LOAD_MULTICASTES1B_vS1C_EENS_8epilogue10collective6detail29Sm90TmaWarpSpecializedAdapterINS1G_15DefaultEpilogueISK_SL_SL_NS1F_6thread17LinearCombinationISK_Li1EffLNS1K_9ScaleType4KindE0ELNS_15FloatRoundStyleE2ESK_EENS1_15EpilogueDefaultEEEEEvvEEEEvNT_6ParamsE --------------------------
	.section	.nv.shared._ZN7cutlass13device_kernelINS_4gemm6kernel13GemmUniversalIN4cute5tupleIJiiiiEEENS1_10collective13CollectiveMmaINS1_34MainloopSm90TmaGmmaWarpSpecializedILi18ENS5_IJNS4_1CILi2EEENSA_ILi1EEESC_EEENS1_35KernelTmaWarpSpecializedCooperativeEEENS5_IJNSA_ILi192EEENSA_ILi8EEENSA_ILi32EEEEEENS_10bfloat16_tENS5_IJlSC_lEEESK_SL_NS4_8TiledMMAINS4_8MMA_AtomIJNS4_4SM904GMMA26MMA_64x8x16_F32BF16BF16_SSILNSP_5MajorE0ELSR_0ELNSP_7ScaleInE1ELSS_1EEEEEENS4_6LayoutISD_NS5_IJSC_NSA_ILi0EEESW_EEEEENS5_IJNS4_10UnderscoreESZ_SZ_EEEEENS4_13SM90_TMA_LOADENS4_14ComposedLayoutINS4_7SwizzleILi2ELi4ELi3EEENS4_18smem_ptr_flag_bitsILi16EEENSV_INS5_IJSH_SI_EEENS5_IJSI_SC_EEEEEEEvNS4_8identityENS4_23SM90_TMA_LOAD_MULTICASTES1B_vS1C_EENS_8epilogue10collective6detail29Sm90TmaWarpSpecializedAdapterINS1G_15DefaultEpilogueISK_SL_SL_NS1F_6thread17LinearCombinationISK_Li1EffLNS1K_9ScaleType4KindE0ELNS_15FloatRoundStyleE2ESK_EENS1_15EpilogueDefaultEEEEEvvEEEEvNT_6ParamsE,"aw",@nobits
	.sectionflags	@""
	.align	16
	.zero		1024


//--------------------- .nv.shared.reserved.0     --------------------------
	.section	.nv.shared.reserved.0,"aw",@nobits
	.weak		__nv_reservedSMEM_offset_0_alias
	.size		__nv_reservedSMEM_offset_0_alias, 0, 0
	.other		__nv_reservedSMEM_offset_0_alias,@"STO_CUDA_RESERVED_SHARED STV_DEFAULT"
__nv_reservedSMEM_offset_0_alias:
	.zero		0


//--------------------- .nv.global                --------------------------
	.section	.nv.global,"aw",@nobits
.nv.global:
	.type		_ZN39_INTERNAL_e362b753_4_k_cu_408389ce_57984cute1_E,@object
	.size		_ZN39_INTERNAL_e362b753_4_k_cu_408389ce_57984cute1_E,(_ZN39_INTERNAL_e362b753_4_k_cu_408389ce_57984cuda3std3__45__cpo6cbeginE - _ZN39_INTERNAL_e362b753_4_k_cu_408389ce_57984cute1_E)
_ZN39_INTERNAL_e362b753_4_k_cu_408389ce_57984cute1_E:
	.zero		1
	.type		_ZN39_INTERNAL_e362b753_4_k_cu_408389ce_57984cuda3std3__45__cpo6cbeginE,@object
	.size		_ZN39_INTERNAL_e362b753_4_k_cu_408389ce_57984cuda3std3__45__cpo6cbeginE,(_ZN39_INTERNAL_e362b753_4_k_cu_408389ce_57984cuda3std3__48in_placeE - _ZN39_INTERNAL_e362b753_4_k_cu_408389ce_57984cuda3std3__45__cpo6cbeginE)
_ZN39_INTERNAL_e362b753_4_k_cu_408389ce_57984cuda3std3__45__cpo6cbeginE:
	.zero		1
	.type		_ZN39_INTERNAL_e362b753_4_k_cu_408389ce_57984cuda3std3__48in_placeE,@object
	.size		_ZN39_INTERNAL_e362b753_4_k_cu_408389ce_57984cuda3std3__48in_placeE,(_ZN39_INTERNAL_e362b753_4_k_cu_408389ce_57984cuda3std6ranges3__45__cpo9iter_moveE - _ZN39_INTERNAL_e362b753_4_k_cu_408389ce_57984cuda3std3__48in_placeE)
_ZN39_INTERNAL_e362b753_4_k_cu_408389ce_57984cuda3std3__48in_placeE:
	.zero		1
	.type		_ZN39_INTERNAL_e362b753_4_k_cu_408389ce_57984cuda3std6ranges3__45__cpo9iter_moveE,@object
	.size		_ZN39_INTERNAL_e362b753_4_k_cu_408389ce_57984cuda3std6ranges3__45__cpo9iter_moveE,(_ZN39_INTERNAL_e362b753_4_k_cu_408389ce_57984cuda3std3__45__cpo5beginE - _ZN39_INTERNAL_e362b753_4_k_cu_408389ce_57984cuda3std6ranges3__45__cpo9iter_moveE)
_ZN39_INTERNAL_e362b753_4_k_cu_408389ce_57984cuda3std6ranges3__45__cpo9iter_moveE:
	.zero		1
	.type		_ZN39_INTERNAL_e362b753_4_k_cu_408389ce_57984cuda3std3__45__cpo5beginE,@object
	.size		_ZN39_INTERNAL_e362b753_4_k_cu_408389ce_57984cuda3std3__45__cpo5beginE,(_ZN39_INTERNAL_e362b753_4_k_cu_408389ce_57984cuda3std3__441_GLOBAL__N__e362b753_4_k_cu_408389ce_57986ignoreE - _ZN39_INTERNAL_e362b753_4_k_cu_408389ce_57984cuda3std3__45__cpo5beginE)
_ZN39_INTERNAL_e362b753_4_k_cu_408389ce_57984cuda3std3__45__cpo5beginE:
	.zero		1
	.type		_ZN39_INTERNAL_e362b753_4_k_cu_408389ce_57984cuda3std3__441_GLOBAL__N__e362b753_4_k_cu_408389ce_57986ignoreE,@object
	.size		_ZN39_INTERNAL_e362b753_4_k_cu_408389ce_57984cuda3std3__441_GLOBAL__N__e362b753_4_k_cu_408389ce_57986ignoreE,(_ZN39_INTERNAL_e362b753_4_k_cu_408389ce_57984cute7productE - _ZN39_INTERNAL_e362b753_4_k_cu_408389ce_57984cuda3std3__441_GLOBAL__N__e362b753_4_k_cu_408389ce_57986ignoreE)
_ZN39_INTERNAL_e362b753_4_k_cu_408389ce_57984cuda3std3__441_GLOBAL__N__e362b753_4_k_cu_408389ce_57986ignoreE:
	.zero		1
	.type		_ZN39_INTERNAL_e362b753_4_k_cu_408389ce_57984cute7productE,@object
	.size		_ZN39_INTERNAL_e362b753_4_k_cu_408389ce_57984cute7productE,(_ZN39_INTERNAL_e362b753_4_k_cu_408389ce_57984cuda3std3__45__cpo3endE - _ZN39_INTERNAL_e362b753_4_k_cu_408389ce_57984cute7productE)
_ZN39_INTERNAL_e362b753_4_k_cu_408389ce_57984cute7productE:
	.zero		1
	.type		_ZN39_INTERNAL_e362b753_4_k_cu_408389ce_57984cuda3std3__45__cpo3endE,@object
	.size		_ZN39_INTERNAL_e362b753_4_k_cu_408389ce_57984cuda3std3__45__cpo3endE,(_ZN39_INTERNAL_e362b753_4_k_cu_408389ce_57984cuda3std3__419piecewise_constructE - _ZN39_INTERNAL_e362b753_4_k_cu_408389ce_57984cuda3std3__45__cpo3endE)
_ZN39_INTERNAL_e362b753_4_k_cu_408389ce_57984cuda3std3__45__cpo3endE:
	.zero		1
	.type		_ZN39_INTERNAL_e362b753_4_k_cu_408389ce_57984cuda3std3__419piecewise_constructE,@object
	.size		_ZN39_INTERNAL_e362b753_4_k_cu_408389ce_57984cuda3std3__419piecewise_constructE,(_ZN39_INTERNAL_e362b753_4_k_cu_408389ce_57984cuda3std3__45__cpo4cendE - _ZN39_INTERNAL_e362b753_4_k_cu_408389ce_57984cuda3std3__419piecewise_constructE)
_ZN39_INTERNAL_e362b753_4_k_cu_408389ce_57984cuda3std3__419piecewise_constructE:
	.zero		1
	.type		_ZN39_INTERNAL_e362b753_4_k_cu_408389ce_57984cuda3std3__45__cpo4cendE,@object
	.size		_ZN39_INTERNAL_e362b753_4_k_cu_408389ce_57984cuda3std3__45__cpo4cendE,(_ZN39_INTERNAL_e362b753_4_k_cu_408389ce_57984cuda3std6ranges3__45__cpo4swapE - _ZN39_INTERNAL_e362b753_4_k_cu_408389ce_57984cuda3std3__45__cpo4cendE)
_ZN39_INTERNAL_e362b753_4_k_cu_408389ce_57984cuda3std3__45__cpo4cendE:
	.zero		1
	.type		_ZN39_INTERNAL_e362b753_4_k_cu_408389ce_57984cuda3std6ranges3__45__cpo4swapE,@object
	.size		_ZN39_INTERNAL_e362b753_4_k_cu_408389ce_57984cuda3std6ranges3__45__cpo4swapE,(.L_8 - _ZN39_INTERNAL_e362b753_4_k_cu_408389ce_57984cuda3std6ranges3__45__cpo4swapE)
_ZN39_INTERNAL_e362b753_4_k_cu_408389ce_57984cuda3std6ranges3__45__cpo4swapE:
	.zero		1
.L_8:


//--------------------- .nv.constant0._ZN7cutlass13device_kernelINS_4gemm6kernel13GemmUniversalIN4cute5tupleIJiiiiEEENS1_10collective13CollectiveMmaINS1_34MainloopSm90TmaGmmaWarpSpecializedILi18ENS5_IJNS4_1CILi2EEENSA_ILi1EEESC_EEENS1_35KernelTmaWarpSpecializedCooperativeEEENS5_IJNSA_ILi192EEENSA_ILi8EEENSA_ILi32EEEEEENS_10bfloat16_tENS5_IJlSC_lEEESK_SL_NS4_8TiledMMAINS4_8MMA_AtomIJNS4_4SM904GMMA26MMA_64x8x16_F32BF16BF16_SSILNSP_5MajorE0ELSR_0ELNSP_7ScaleInE1ELSS_1EEEEEENS4_6LayoutISD_NS5_IJSC_NSA_ILi0EEESW_EEEEENS5_IJNS4_10UnderscoreESZ_SZ_EEEEENS4_13SM90_TMA_LOADENS4_14ComposedLayoutINS4_7SwizzleILi2ELi4ELi3EEENS4_18smem_ptr_flag_bitsILi16EEENSV_INS5_IJSH_SI_EEENS5_IJSI_SC_EEEEEEEvNS4_8identityENS4_23SM90_TMA_LOAD_MULTICASTES1B_vS1C_EENS_8epilogue10collective6detail29Sm90TmaWarpSpecializedAdapterINS1G_15DefaultEpilogueISK_SL_SL_NS1F_6thread17LinearCombinationISK_Li1EffLNS1K_9ScaleType4KindE0ELNS_15FloatRoundStyleE2ESK_EENS1_15EpilogueDefaultEEEEEvvEEEEvNT_6ParamsE --------------------------
	.section	.nv.constant0._ZN7cutlass13device_kernelINS_4gemm6kernel13GemmUniversalIN4cute5tupleIJiiiiEEENS1_10collective13CollectiveMmaINS1_34MainloopSm90TmaGmmaWarpSpecializedILi18ENS5_IJNS4_1CILi2EEENSA_ILi1EEESC_EEENS1_35KernelTmaWarpSpecializedCooperativeEEENS5_IJNSA_ILi192EEENSA_ILi8EEENSA_ILi32EEEEEENS_10bfloat16_tENS5_IJlSC_lEEESK_SL_NS4_8TiledMMAINS4_8MMA_AtomIJNS4_4SM904GMMA26MMA_64x8x16_F32BF16BF16_SSILNSP_5MajorE0ELSR_0ELNSP_7ScaleInE1ELSS_1EEEEEENS4_6LayoutISD_NS5_IJSC_NSA_ILi0EEESW_EEEEENS5_IJNS4_10UnderscoreESZ_SZ_EEEEENS4_13SM90_TMA_LOADENS4_14ComposedLayoutINS4_7SwizzleILi2ELi4ELi3EEENS4_18smem_ptr_flag_bitsILi16EEENSV_INS5_IJSH_SI_EEENS5_IJSI_SC_EEEEEEEvNS4_8identityENS4_23SM90_TMA_LOAD_MULTICASTES1B_vS1C_EENS_8epilogue10collective6detail29Sm90TmaWarpSpecializedAdapterINS1G_15DefaultEpilogueISK_SL_SL_NS1F_6thread17LinearCombinationISK_Li1EffLNS1K_9ScaleType4KindE0ELNS_15FloatRoundStyleE2ESK_EENS1_15EpilogueDefaultEEEEEvvEEEEvNT_6ParamsE,"a",@progbits
	.sectionflags	@""
	.align	4
.nv.constant0._ZN7cutlass13device_kernelINS_4gemm6kernel13GemmUniversalIN4cute5tupleIJiiiiEEENS1_10collective13CollectiveMmaINS1_34MainloopSm90TmaGmmaWarpSpecializedILi18ENS5_IJNS4_1CILi2EEENSA_ILi1EEESC_EEENS1_35KernelTmaWarpSpecializedCooperativeEEENS5_IJNSA_ILi192EEENSA_ILi8EEENSA_ILi32EEEEEENS_10bfloat16_tENS5_IJlSC_lEEESK_SL_NS4_8TiledMMAINS4_8MMA_AtomIJNS4_4SM904GMMA26MMA_64x8x16_F32BF16BF16_SSILNSP_5MajorE0ELSR_0ELNSP_7ScaleInE1ELSS_1EEEEEENS4_6LayoutISD_NS5_IJSC_NSA_ILi0EEESW_EEEEENS5_IJNS4_10UnderscoreESZ_SZ_EEEEENS4_13SM90_TMA_LOADENS4_14ComposedLayoutINS4_7SwizzleILi2ELi4ELi3EEENS4_18smem_ptr_flag_bitsILi16EEENSV_INS5_IJSH_SI_EEENS5_IJSI_SC_EEEEEEEvNS4_8identityENS4_23SM90_TMA_LOAD_MULTICASTES1B_vS1C_EENS_8epilogue10collective6detail29Sm90TmaWarpSpecializedAdapterINS1G_15DefaultEpilogueISK_SL_SL_NS1F_6thread17LinearCombinationISK_Li1EffLNS1K_9ScaleType4KindE0ELNS_15FloatRoundStyleE2ESK_EENS1_15EpilogueDefaultEEEEEvvEEEEvNT_6ParamsE:
	.zero		1664


//--------------------- SYMBOLS --------------------------

	.type		.nv.reservedSmem.offset0,@object
	.size		.nv.reservedSmem.offset0,0x4
	.type		__assertfail,@function
